	.target	sm_90a

	.elftype	@"ET_EXEC"


//--------------------- .note.nv.tkinfo           --------------------------
	.section	.note.nv.tkinfo,"",@"SHT_NOTE"
	.sectionflags	@"SHF_NOTE_NV_TKINFO"
	.tkinfo
        /*0018*/ 	.word	0x00000002
        /*0030*/ 	.string	""
        /*0030*/ 	.string	"ptxas"
        /*0030*/ 	.string	"Cuda compilation tools, release 13.0, V13.0.88"
        /*0030*/ 	.string	"Build cuda_13.0.r13.0/compiler.36424714_0"
        /*0030*/ 	.string	"-arch sm_90a -m 64 "



//--------------------- .note.nv.cuinfo           --------------------------
	.section	.note.nv.cuinfo,"",@"SHT_NOTE"
	.sectionflags	@"SHF_NOTE_NV_CUINFO"
        /*0018*/ 	.short	0x0002
        /*001a*/ 	.short	0x005a
        /*001c*/ 	.short	0x0082
	.zero		2


//--------------------- .nv.info                  --------------------------
	.section	.nv.info,"",@"SHT_CUDA_INFO"
	.align	4


	//----- nvinfo : EIATTR_REGCOUNT
	.align		4
        /*0000*/ 	.byte	0x04, 0x2f
        /*0002*/ 	.short	(.L_16 - .L_15)
	.align		4
.L_15:
        /*0004*/ 	.word	index@(_ZN7cutlass13device_kernelINS_4fmha6kernel28FmhaKernelTmaWarpSpecializedINS1_10collective30FmhaMainloopTmaWarpSpecializedINS_12float_e4m3_tEffN4cute5tupleIJNS7_1CILi128EEENS9_ILi64EEENS9_ILi96EEEEEENS8_IJiNS9_ILi1EEENS8_IJiiEEEEEESG_NS8_IJSE_iSF_EEENS4_14ResidualFusionEJEEENS4_15FmhaFwdEpilogueIS6_fNS8_IJSB_SC_SB_EEEEENS2_23IndividualTileSchedulerEJEEEEEvNT_6ParamsE)
        /*0008*/ 	.word	0x000000a8


	//----- nvinfo : EIATTR_FRAME_SIZE
	.align		4
.L_16:
        /*000c*/ 	.byte	0x04, 0x11
        /*000e*/ 	.short	(.L_18 - .L_17)
	.align		4
.L_17:
        /*0010*/ 	.word	index@($__internal_0_$__cuda_sm20_rcp_rn_f32_slowpath)
        /*0014*/ 	.word	0x00000000


	//----- nvinfo : EIATTR_FRAME_SIZE
	.align		4
.L_18:
        /*0018*/ 	.byte	0x04, 0x11
        /*001a*/ 	.short	(.L_20 - .L_19)
	.align		4
.L_19:
        /*001c*/ 	.word	index@(_ZN7cutlass13device_kernelINS_4fmha6kernel28FmhaKernelTmaWarpSpecializedINS1_10collective30FmhaMainloopTmaWarpSpecializedINS_12float_e4m3_tEffN4cute5tupleIJNS7_1CILi128EEENS9_ILi64EEENS9_ILi96EEEEEENS8_IJiNS9_ILi1EEENS8_IJiiEEEEEESG_NS8_IJSE_iSF_EEENS4_14ResidualFusionEJEEENS4_15FmhaFwdEpilogueIS6_fNS8_IJSB_SC_SB_EEEEENS2_23IndividualTileSchedulerEJEEEEEvNT_6ParamsE)
        /*0020*/ 	.word	0x00000000


	//----- nvinfo : EIATTR_MIN_STACK_SIZE
	.align		4
.L_20:
        /*0024*/ 	.byte	0x04, 0x12
        /*0026*/ 	.short	(.L_22 - .L_21)
	.align		4
.L_21:
        /*0028*/ 	.word	index@(_ZN7cutlass13device_kernelINS_4fmha6kernel28FmhaKernelTmaWarpSpecializedINS1_10collective30FmhaMainloopTmaWarpSpecializedINS_12float_e4m3_tEffN4cute5tupleIJNS7_1CILi128EEENS9_ILi64EEENS9_ILi96EEEEEENS8_IJiNS9_ILi1EEENS8_IJiiEEEEEESG_NS8_IJSE_iSF_EEENS4_14ResidualFusionEJEEENS4_15FmhaFwdEpilogueIS6_fNS8_IJSB_SC_SB_EEEEENS2_23IndividualTileSchedulerEJEEEEEvNT_6ParamsE)
        /*002c*/ 	.word	0x00000000
.L_22:


//--------------------- .nv.compat                --------------------------
	.section	.nv.compat,"",@"SHT_CUDA_COMPAT_INFO"
	.align	4
        /*0000*/ 	.byte	0x02, 0x09, 0x01, 0x00, 0x02, 0x02, 0x04, 0x00, 0x02, 0x05, 0x05, 0x00, 0x03, 0x07, 0x01, 0x01
        /*0010*/ 	.byte	0x02, 0x03, 0x01, 0x00, 0x02, 0x06, 0x01, 0x00, 0x04, 0x0b, 0x08, 0x00, 0x00, 0x00, 0x00, 0x00
        /*0020*/ 	.byte	0x00, 0x00, 0x00, 0x00


//--------------------- .nv.info._ZN7cutlass13device_kernelINS_4fmha6kernel28FmhaKernelTmaWarpSpecializedINS1_10collective30FmhaMainloopTmaWarpSpecializedINS_12float_e4m3_tEffN4cute5tupleIJNS7_1CILi128EEENS9_ILi64EEENS9_ILi96EEEEEENS8_IJiNS9_ILi1EEENS8_IJiiEEEEEESG_NS8_IJSE_iSF_EEENS4_14ResidualFusionEJEEENS4_15FmhaFwdEpilogueIS6_fNS8_IJSB_SC_SB_EEEEENS2_23IndividualTileSchedulerEJEEEEEvNT_6ParamsE --------------------------
	.section	.nv.info._ZN7cutlass13device_kernelINS_4fmha6kernel28FmhaKernelTmaWarpSpecializedINS1_10collective30FmhaMainloopTmaWarpSpecializedINS_12float_e4m3_tEffN4cute5tupleIJNS7_1CILi128EEENS9_ILi64EEENS9_ILi96EEEEEENS8_IJiNS9_ILi1EEENS8_IJiiEEEEEESG_NS8_IJSE_iSF_EEENS4_14ResidualFusionEJEEENS4_15FmhaFwdEpilogueIS6_fNS8_IJSB_SC_SB_EEEEENS2_23IndividualTileSchedulerEJEEEEEvNT_6ParamsE,"",@"SHT_CUDA_INFO"
	.sectionflags	@""
	.align	4


	//----- nvinfo : EIATTR_CUDA_API_VERSION
	.align		4
        /*0000*/ 	.byte	0x04, 0x37
        /*0002*/ 	.short	(.L_24 - .L_23)
.L_23:
        /*0004*/ 	.word	0x00000082


	//----- nvinfo : EIATTR_KPARAM_INFO
	.align		4
.L_24:
        /*0008*/ 	.byte	0x04, 0x17
        /*000a*/ 	.short	(.L_26 - .L_25)
.L_25:
        /*000c*/ 	.word	0x00000000
        /*0010*/ 	.short	0x0000
        /*0012*/ 	.short	0x0070
        /*0014*/ 	.byte	0x00, 0xf0, 0x01, 0x20


	//----- nvinfo : EIATTR_SPARSE_MMA_MASK
	.align		4
.L_26:
        /*0018*/ 	.byte	0x03, 0x50
        /*001a*/ 	.short	0x0000


	//----- nvinfo : EIATTR_MAXREG_COUNT
	.align		4
        /*001c*/ 	.byte	0x03, 0x1b
        /*001e*/ 	.short	0x00a8


	//----- nvinfo : EIATTR_NUM_BARRIERS
	.align		4
        /*0020*/ 	.byte	0x02, 0x4c
        /*0022*/ 	.byte	0x02
	.zero		1


	//----- nvinfo : EIATTR_EXTERNS
	.align		4
        /*0024*/ 	.byte	0x04, 0x0f
        /*0026*/ 	.short	(.L_28 - .L_27)


	//   ....[0]....
	.align		4
.L_27:
        /*0028*/ 	.word	index@(__assertfail)


	//----- nvinfo : EIATTR_MERCURY_ISA_VERSION
	.align		4
.L_28:
        /*002c*/ 	.byte	0x03, 0x5f
        /*002e*/ 	.short	0x0101


	//----- nvinfo : EIATTR_INT_WARP_WIDE_INSTR_OFFSETS
	.align		4
        /*0030*/ 	.byte	0x04, 0x31
        /*0032*/ 	.short	(.L_30 - .L_29)


	//   ....[0]....
.L_29:
        /*0034*/ 	.word	0x000006f0


	//   ....[1]....
        /*0038*/ 	.word	0x00000700


	//   ....[2]....
        /*003c*/ 	.word	0x00000710


	//   ....[3]....
        /*0040*/ 	.word	0x00000720


	//   ....[4]....
        /*0044*/ 	.word	0x00000790


	//----- nvinfo : EIATTR_COOP_GROUP_MASK_REGIDS
	.align		4
.L_30:
        /*0048*/ 	.byte	0x04, 0x29
        /*004a*/ 	.short	(.L_32 - .L_31)


	//   ....[0]....
.L_31:
        /*004c*/ 	.word	0xffffffff


	//   ....[1]....
        /*0050*/ 	.word	0xffffffff


	//   ....[2]....
        /*0054*/ 	.word	0xffffffff


	//   ....[3]....
        /*0058*/ 	.word	0xffffffff


	//   ....[4]....
        /*005c*/ 	.word	0xffffffff


	//   ....[5]....
        /*0060*/ 	.word	0xffffffff


	//   ....[6]....
        /*0064*/ 	.word	0xffffffff


	//   ....[7]....
        /*0068*/ 	.word	0xffffffff


	//   ....[8]....
        /*006c*/ 	.word	0xffffffff


	//   ....[9]....
        /*0070*/ 	.word	0xffffffff


	//   ....[10]....
        /*0074*/ 	.word	0xffffffff


	//   ....[11]....
        /*0078*/ 	.word	0xffffffff


	//   ....[12]....
        /*007c*/ 	.word	0xffffffff


	//   ....[13]....
        /*0080*/ 	.word	0xffffffff


	//   ....[14]....
        /*0084*/ 	.word	0xffffffff


	//   ....[15]....
        /*0088*/ 	.word	0xffffffff


	//   ....[16]....
        /*008c*/ 	.word	0xffffffff


	//   ....[17]....
        /*0090*/ 	.word	0xffffffff


	//   ....[18]....
        /*0094*/ 	.word	0xffffffff


	//   ....[19]....
        /*0098*/ 	.word	0xffffffff


	//   ....[20]....
        /*009c*/ 	.word	0xffffffff


	//   ....[21]....
        /*00a0*/ 	.word	0xffffffff


	//   ....[22]....
        /*00a4*/ 	.word	0xffffffff


	//   ....[23]....
        /*00a8*/ 	.word	0xffffffff


	//   ....[24]....
        /*00ac*/ 	.word	0xffffffff


	//   ....[25]....
        /*00b0*/ 	.word	0xffffffff


	//   ....[26]....
        /*00b4*/ 	.word	0xffffffff


	//   ....[27]....
        /*00b8*/ 	.word	0xffffffff


	//   ....[28]....
        /*00bc*/ 	.word	0xffffffff


	//   ....[29]....
        /*00c0*/ 	.word	0xffffffff


	//   ....[30]....
        /*00c4*/ 	.word	0xffffffff


	//   ....[31]....
        /*00c8*/ 	.word	0xffffffff


	//   ....[32]....
        /*00cc*/ 	.word	0xffffffff


	//   ....[33]....
        /*00d0*/ 	.word	0xffffffff


	//   ....[34]....
        /*00d4*/ 	.word	0xffffffff


	//   ....[35]....
        /*00d8*/ 	.word	0xffffffff


	//   ....[36]....
        /*00dc*/ 	.word	0xffffffff


	//   ....[37]....
        /*00e0*/ 	.word	0xffffffff


	//   ....[38]....
        /*00e4*/ 	.word	0xffffffff


	//   ....[39]....
        /*00e8*/ 	.word	0xffffffff


	//   ....[40]....
        /*00ec*/ 	.word	0xffffffff


	//   ....[41]....
        /*00f0*/ 	.word	0xffffffff


	//   ....[42]....
        /*00f4*/ 	.word	0xffffffff


	//   ....[43]....
        /*00f8*/ 	.word	0xffffffff


	//   ....[44]....
        /*00fc*/ 	.word	0xffffffff


	//   ....[45]....
        /*0100*/ 	.word	0xffffffff


	//----- nvinfo : EIATTR_COOP_GROUP_INSTR_OFFSETS
	.align		4
.L_32:
        /*0104*/ 	.byte	0x04, 0x28
        /*0106*/ 	.short	(.L_34 - .L_33)


	//   ....[0]....
.L_33:
        /*0108*/ 	.word	0x00000050


	//   ....[1]....
        /*010c*/ 	.word	0x00000080


	//   ....[2]....
        /*0110*/ 	.word	0x000001b0


	//   ....[3]....
        /*0114*/ 	.word	0x00000370


	//   ....[4]....
        /*0118*/ 	.word	0x00000530


	//   ....[5]....
        /*011c*/ 	.word	0x00000690


	//   ....[6]....
        /*0120*/ 	.word	0x000015d0


	//   ....[7]....
        /*0124*/ 	.word	0x00001630


	//   ....[8]....
        /*0128*/ 	.word	0x00001860


	//   ....[9]....
        /*012c*/ 	.word	0x000019b0


	//   ....[10]....
        /*0130*/ 	.word	0x00002ab0


	//   ....[11]....
        /*0134*/ 	.word	0x00002ae0


	//   ....[12]....
        /*0138*/ 	.word	0x00002af0


	//   ....[13]....
        /*013c*/ 	.word	0x00002b10


	//   ....[14]....
        /*0140*/ 	.word	0x00002b40


	//   ....[15]....
        /*0144*/ 	.word	0x00002b50


	//   ....[16]....
        /*0148*/ 	.word	0x00002b60


	//   ....[17]....
        /*014c*/ 	.word	0x00002b70


	//   ....[18]....
        /*0150*/ 	.word	0x00003170


	//   ....[19]....
        /*0154*/ 	.word	0x000031a0


	//   ....[20]....
        /*0158*/ 	.word	0x000034b0


	//   ....[21]....
        /*015c*/ 	.word	0x00003590


	//   ....[22]....
        /*0160*/ 	.word	0x00004900


	//   ....[23]....
        /*0164*/ 	.word	0x00004940


	//   ....[24]....
        /*0168*/ 	.word	0x00004980


	//   ....[25]....
        /*016c*/ 	.word	0x000049c0


	//   ....[26]....
        /*0170*/ 	.word	0x00004a00


	//   ....[27]....
        /*0174*/ 	.word	0x00004a40


	//   ....[28]....
        /*0178*/ 	.word	0x00004a50


	//   ....[29]....
        /*017c*/ 	.word	0x00004a60


	//   ....[30]....
        /*0180*/ 	.word	0x000054f0


	//   ....[31]....
        /*0184*/ 	.word	0x000055c0


	//   ....[32]....
        /*0188*/ 	.word	0x00005990


	//   ....[33]....
        /*018c*/ 	.word	0x00005a70


	//   ....[34]....
        /*0190*/ 	.word	0x00006cd0


	//   ....[35]....
        /*0194*/ 	.word	0x00006d10


	//   ....[36]....
        /*0198*/ 	.word	0x00006d50


	//   ....[37]....
        /*019c*/ 	.word	0x00006d90


	//   ....[38]....
        /*01a0*/ 	.word	0x00006dd0


	//   ....[39]....
        /*01a4*/ 	.word	0x00006e10


	//   ....[40]....
        /*01a8*/ 	.word	0x00006e50


	//   ....[41]....
        /*01ac*/ 	.word	0x00006e70


	//   ....[42]....
        /*01b0*/ 	.word	0x00007200


	//   ....[43]....
        /*01b4*/ 	.word	0x00007230


	//   ....[44]....
        /*01b8*/ 	.word	0x00007280


	//   ....[45]....
        /*01bc*/ 	.word	0x000072a0


	//----- nvinfo : EIATTR_REG_RECONFIG
	.align		4
.L_34:
        /*01c0*/ 	.byte	0x01, 0x54
	.zero		2


	//----- nvinfo : EIATTR_SYSCALL_OFFSETS
	.align		4
        /*01c4*/ 	.byte	0x04, 0x46
        /*01c6*/ 	.short	(.L_36 - .L_35)


	//   ....[0]....
.L_35:
        /*01c8*/ 	.word	0x00007d60


	//   ....[1]....
        /*01cc*/ 	.word	0x00007ec0


	//----- nvinfo : EIATTR_MBARRIER_INSTR_OFFSETS
	.align		4
.L_36:
        /*01d0*/ 	.byte	0x04, 0x39
        /*01d2*/ 	.short	(.L_38 - .L_37)


	//   ....[0]....
.L_37:
        /*01d4*/ 	.word	0x00000320
        /*01d8*/ 	.word	0x000000ff
        /*01dc*/ 	.word	0x0000a850
        /*01e0*/ 	.short	0x0100
        /*01e2*/ 	.byte	0x06
	.zero		1


	//   ....[1]....
        /*01e4*/ 	.word	0x00000330
        /*01e8*/ 	.word	0x000000ff
        /*01ec*/ 	.word	0x0000a860
        /*01f0*/ 	.short	0x0100
        /*01f2*/ 	.byte	0x06
	.zero		1


	//   ....[2]....
        /*01f4*/ 	.word	0x00000340
        /*01f8*/ 	.word	0x000000ff
        /*01fc*/ 	.word	0x0000a858
        /*0200*/ 	.short	0x0100
        /*0202*/ 	.byte	0x06
	.zero		1


	//   ....[3]....
        /*0204*/ 	.word	0x00000350
        /*0208*/ 	.word	0x000000ff
        /*020c*/ 	.word	0x0000a868
        /*0210*/ 	.short	0x0100
        /*0212*/ 	.byte	0x06
	.zero		1


	//   ....[4]....
        /*0214*/ 	.word	0x00000480
        /*0218*/ 	.word	0x000000ff
        /*021c*/ 	.word	0x0000a800
        /*0220*/ 	.short	0x0100
        /*0222*/ 	.byte	0x06
	.zero		1


	//   ....[5]....
        /*0224*/ 	.word	0x00000490
        /*0228*/ 	.word	0x000000ff
        /*022c*/ 	.word	0x0000a828
        /*0230*/ 	.short	0x0100
        /*0232*/ 	.byte	0x06
	.zero		1


	//   ....[6]....
        /*0234*/ 	.word	0x000004a0
        /*0238*/ 	.word	0x000000ff
        /*023c*/ 	.word	0x0000a808
        /*0240*/ 	.short	0x0100
        /*0242*/ 	.byte	0x06
	.zero		1


	//   ....[7]....
        /*0244*/ 	.word	0x000004b0
        /*0248*/ 	.word	0x000000ff
        /*024c*/ 	.word	0x0000a830
        /*0250*/ 	.short	0x0100
        /*0252*/ 	.byte	0x06
	.zero		1


	//   ....[8]....
        /*0254*/ 	.word	0x000004c0
        /*0258*/ 	.word	0x000000ff
        /*025c*/ 	.word	0x0000a810
        /*0260*/ 	.short	0x0100
        /*0262*/ 	.byte	0x06
	.zero		1


	//   ....[9]....
        /*0264*/ 	.word	0x000004d0
        /*0268*/ 	.word	0x000000ff
        /*026c*/ 	.word	0x0000a838
        /*0270*/ 	.short	0x0100
        /*0272*/ 	.byte	0x06
	.zero		1


	//   ....[10]....
        /*0274*/ 	.word	0x000004e0
        /*0278*/ 	.word	0x000000ff
        /*027c*/ 	.word	0x0000a818
        /*0280*/ 	.short	0x0100
        /*0282*/ 	.byte	0x06
	.zero		1


	//   ....[11]....
        /*0284*/ 	.word	0x000004f0
        /*0288*/ 	.word	0x000000ff
        /*028c*/ 	.word	0x0000a840
        /*0290*/ 	.short	0x0100
        /*0292*/ 	.byte	0x06
	.zero		1


	//   ....[12]....
        /*0294*/ 	.word	0x00000500
        /*0298*/ 	.word	0x000000ff
        /*029c*/ 	.word	0x0000a820
        /*02a0*/ 	.short	0x0100
        /*02a2*/ 	.byte	0x06
	.zero		1


	//   ....[13]....
        /*02a4*/ 	.word	0x00000510
        /*02a8*/ 	.word	0x000000ff
        /*02ac*/ 	.word	0x0000a848
        /*02b0*/ 	.short	0x0100
        /*02b2*/ 	.byte	0x06
	.zero		1


	//   ....[14]....
        /*02b4*/ 	.word	0x00000640
        /*02b8*/ 	.word	0x000000ff
        /*02bc*/ 	.word	0x0000a870
        /*02c0*/ 	.short	0x0100
        /*02c2*/ 	.byte	0x06
	.zero		1


	//   ....[15]....
        /*02c4*/ 	.word	0x00000650
        /*02c8*/ 	.word	0x000000ff
        /*02cc*/ 	.word	0x0000a880
        /*02d0*/ 	.short	0x0100
        /*02d2*/ 	.byte	0x06
	.zero		1


	//   ....[16]....
        /*02d4*/ 	.word	0x00000660
        /*02d8*/ 	.word	0x000000ff
        /*02dc*/ 	.word	0x0000a878
        /*02e0*/ 	.short	0x0100
        /*02e2*/ 	.byte	0x06
	.zero		1


	//   ....[17]....
        /*02e4*/ 	.word	0x00000670
        /*02e8*/ 	.word	0x000000ff
        /*02ec*/ 	.word	0x0000a888
        /*02f0*/ 	.short	0x0100
        /*02f2*/ 	.byte	0x06
	.zero		1


	//   ....[18]....
        /*02f4*/ 	.word	0x000007b0
        /*02f8*/ 	.word	0x000000ff
        /*02fc*/ 	.word	0x0000a890
        /*0300*/ 	.short	0x0100
        /*0302*/ 	.byte	0x06
	.zero		1


	//   ....[19]....
        /*0304*/ 	.word	0x000007c0
        /*0308*/ 	.word	0x000000ff
        /*030c*/ 	.word	0x0000a898
        /*0310*/ 	.short	0x0100
        /*0312*/ 	.byte	0x06
	.zero		1


	//   ....[20]....
        /*0314*/ 	.word	0x000007d0
        /*0318*/ 	.word	0x000000ff
        /*031c*/ 	.word	0x0000a8a0
        /*0320*/ 	.short	0x0100
        /*0322*/ 	.byte	0x06
	.zero		1


	//   ....[21]....
        /*0324*/ 	.word	0x000007e0
        /*0328*/ 	.word	0x000000ff
        /*032c*/ 	.word	0x0000a8a8
        /*0330*/ 	.short	0x0100
        /*0332*/ 	.byte	0x06
	.zero		1


	//   ....[22]....
        /*0334*/ 	.word	0x000008e0
        /*0338*/ 	.word	0x000000ff
        /*033c*/ 	.word	0x0000a8c0
        /*0340*/ 	.short	0x0100
        /*0342*/ 	.byte	0x06
	.zero		1


	//   ....[23]....
        /*0344*/ 	.word	0x000008f0
        /*0348*/ 	.word	0x000000ff
        /*034c*/ 	.word	0x0000a8d8
        /*0350*/ 	.short	0x0100
        /*0352*/ 	.byte	0x06
	.zero		1


	//   ....[24]....
        /*0354*/ 	.word	0x00000900
        /*0358*/ 	.word	0x000000ff
        /*035c*/ 	.word	0x0000a8c8
        /*0360*/ 	.short	0x0100
        /*0362*/ 	.byte	0x06
	.zero		1


	//   ....[25]....
        /*0364*/ 	.word	0x00000910
        /*0368*/ 	.word	0x000000ff
        /*036c*/ 	.word	0x0000a8e0
        /*0370*/ 	.short	0x0100
        /*0372*/ 	.byte	0x06
	.zero		1


	//   ....[26]....
        /*0374*/ 	.word	0x00000920
        /*0378*/ 	.word	0x000000ff
        /*037c*/ 	.word	0x0000a8d0
        /*0380*/ 	.short	0x0100
        /*0382*/ 	.byte	0x06
	.zero		1


	//   ....[27]....
        /*0384*/ 	.word	0x00000930
        /*0388*/ 	.word	0x000000ff
        /*038c*/ 	.word	0x0000a8e8
        /*0390*/ 	.short	0x0100
        /*0392*/ 	.byte	0x06
	.zero		1


	//   ....[28]....
        /*0394*/ 	.word	0x00000db0
        /*0398*/ 	.word	0x000000ff
        /*039c*/ 	.word	0x0000a850
        /*03a0*/ 	.short	0x010a
        /*03a2*/ 	.byte	0x08
	.zero		1


	//   ....[29]....
        /*03a4*/ 	.word	0x00000e30
        /*03a8*/ 	.word	0x000000ff
        /*03ac*/ 	.word	0x0000a800
        /*03b0*/ 	.short	0x010a
        /*03b2*/ 	.byte	0x24
	.zero		1


	//   ....[30]....
        /*03b4*/ 	.word	0x00000e80
        /*03b8*/ 	.word	0x000000ff
        /*03bc*/ 	.word	0xfffffff8
        /*03c0*/ 	.short	0x010a
        /*03c2*/ 	.byte	0x14
	.zero		1


	//   ....[31]....
        /*03c4*/ 	.word	0x000011f0
        /*03c8*/ 	.word	0x0000000d
        /*03cc*/ 	.word	0x00000000
        /*03d0*/ 	.short	0x0101
        /*03d2*/ 	.byte	0x15
	.zero		1


	//   ....[32]....
        /*03d4*/ 	.word	0x00002c20
        /*03d8*/ 	.word	0x000000ff
        /*03dc*/ 	.word	0x0000a808
        /*03e0*/ 	.short	0x010a
        /*03e2*/ 	.byte	0x24
	.zero		1


	//   ....[33]....
        /*03e4*/ 	.word	0x00002d50
        /*03e8*/ 	.word	0x000000ff
        /*03ec*/ 	.word	0x00000000
        /*03f0*/ 	.short	0x0101
        /*03f2*/ 	.byte	0x05
	.zero		1


	//   ....[34]....
        /*03f4*/ 	.word	0x00002ec0
        /*03f8*/ 	.word	0x000000ff
        /*03fc*/ 	.word	0x0000a800
        /*0400*/ 	.short	0x010a
        /*0402*/ 	.byte	0x07
	.zero		1


	//   ....[35]....
        /*0404*/ 	.word	0x00004930
        /*0408*/ 	.word	0x000000ff
        /*040c*/ 	.word	0x0000a800
        /*0410*/ 	.short	0x010a
        /*0412*/ 	.byte	0x05
	.zero		1


	//   ....[36]....
        /*0414*/ 	.word	0x00004b20
        /*0418*/ 	.word	0x000000ff
        /*041c*/ 	.word	0x0000a800
        /*0420*/ 	.short	0x010a
        /*0422*/ 	.byte	0x05
	.zero		1


	//   ....[37]....
        /*0424*/ 	.word	0x00004c30
        /*0428*/ 	.word	0x000000ff
        /*042c*/ 	.word	0x00000000
        /*0430*/ 	.short	0x0101
        /*0432*/ 	.byte	0x05
	.zero		1


	//   ....[38]....
        /*0434*/ 	.word	0x00004ce0
        /*0438*/ 	.word	0x000000ff
        /*043c*/ 	.word	0x00000000
        /*0440*/ 	.short	0x0101
        /*0442*/ 	.byte	0x04
	.zero		1


	//   ....[39]....
        /*0444*/ 	.word	0x00004e90
        /*0448*/ 	.word	0x000000ff
        /*044c*/ 	.word	0x0000a800
        /*0450*/ 	.short	0x010a
        /*0452*/ 	.byte	0x07
	.zero		1


	//   ....[40]....
        /*0454*/ 	.word	0x00006da0
        /*0458*/ 	.word	0x000000ff
        /*045c*/ 	.word	0x0000a800
        /*0460*/ 	.short	0x010a
        /*0462*/ 	.byte	0x05
	.zero		1


	//   ....[41]....
        /*0464*/ 	.word	0x00006eb0
        /*0468*/ 	.word	0x000000ff
        /*046c*/ 	.word	0x0000a800
        /*0470*/ 	.short	0x010a
        /*0472*/ 	.byte	0x05
	.zero		1


	//   ....[42]....
        /*0474*/ 	.word	0x00007040
        /*0478*/ 	.word	0x000000ff
        /*047c*/ 	.word	0x00000000
        /*0480*/ 	.short	0x0101
        /*0482*/ 	.byte	0x05
	.zero		1


	//   ....[43]....
        /*0484*/ 	.word	0x000070f0
        /*0488*/ 	.word	0x000000ff
        /*048c*/ 	.word	0x00000000
        /*0490*/ 	.short	0x0101
        /*0492*/ 	.byte	0x04
	.zero		1


	//   ....[44]....
        /*0494*/ 	.word	0x00007810
        /*0498*/ 	.word	0x000000ff
        /*049c*/ 	.word	0x00000008
        /*04a0*/ 	.short	0x010a
        /*04a2*/ 	.byte	0x14
	.zero		1


	//   ....[45]....
        /*04a4*/ 	.word	0x00008ae0
        /*04a8*/ 	.word	0x00000000
        /*04ac*/ 	.word	0x0000a890
        /*04b0*/ 	.short	0x0101
        /*04b2*/ 	.byte	0x24
	.zero		1


	//   ....[46]....
        /*04b4*/ 	.word	0x00008c30
        /*04b8*/ 	.word	0x00000004
        /*04bc*/ 	.word	0x0000a860
        /*04c0*/ 	.short	0x010a
        /*04c2*/ 	.byte	0x3f
	.zero		1


	//   ....[47]....
        /*04c4*/ 	.word	0x00008f50
        /*04c8*/ 	.word	0x00000002
        /*04cc*/ 	.word	0x0000a828
        /*04d0*/ 	.short	0x010a
        /*04d2*/ 	.byte	0x3f
	.zero		1


	//   ....[48]....
        /*04d4*/ 	.word	0x00009270
        /*04d8*/ 	.word	0x00000005
        /*04dc*/ 	.word	0x0000a860
        /*04e0*/ 	.short	0x010a
        /*04e2*/ 	.byte	0x3f
	.zero		1


	//   ....[49]....
        /*04e4*/ 	.word	0x000095c0
        /*04e8*/ 	.word	0x00000004
        /*04ec*/ 	.word	0x0000a828
        /*04f0*/ 	.short	0x010a
        /*04f2*/ 	.byte	0x3f
	.zero		1


	//   ....[50]....
        /*04f4*/ 	.word	0x000098f0
        /*04f8*/ 	.word	0x00000006
        /*04fc*/ 	.word	0x0000a828
        /*0500*/ 	.short	0x010a
        /*0502*/ 	.byte	0x3f
	.zero		1


	//   ....[51]....
        /*0504*/ 	.word	0x00009c40
        /*0508*/ 	.word	0x00000006
        /*050c*/ 	.word	0x0000a828
        /*0510*/ 	.short	0x010a
        /*0512*/ 	.byte	0x3f
	.zero		1


	//   ....[52]....
        /*0514*/ 	.word	0x00009ea0
        /*0518*/ 	.word	0x00000003
        /*051c*/ 	.word	0x0000a850
        /*0520*/ 	.short	0x010a
        /*0522*/ 	.byte	0x3f
	.zero		1


	//   ....[53]....
        /*0524*/ 	.word	0x00009f00
        /*0528*/ 	.word	0x00000004
        /*052c*/ 	.word	0x0000a800
        /*0530*/ 	.short	0x010a
        /*0532*/ 	.byte	0x3f
	.zero		1


	//   ....[54]....
        /*0534*/ 	.word	0x00009f60
        /*0538*/ 	.word	0x00000004
        /*053c*/ 	.word	0xfffffff8
        /*0540*/ 	.short	0x010a
        /*0542*/ 	.byte	0x3f
	.zero		1


	//   ....[55]....
        /*0544*/ 	.word	0x00009fc0
        /*0548*/ 	.word	0x0000000e
        /*054c*/ 	.word	0x0000a808
        /*0550*/ 	.short	0x010a
        /*0552*/ 	.byte	0x3f
	.zero		1


	//   ....[56]....
        /*0554*/ 	.word	0x0000a020
        /*0558*/ 	.word	0x0000000b
        /*055c*/ 	.word	0x0000a800
        /*0560*/ 	.short	0x010a
        /*0562*/ 	.byte	0x3f
	.zero		1


	//   ....[57]....
        /*0564*/ 	.word	0x0000a080
        /*0568*/ 	.word	0x0000000e
        /*056c*/ 	.word	0x0000a800
        /*0570*/ 	.short	0x010a
        /*0572*/ 	.byte	0x3f
	.zero		1


	//   ....[58]....
        /*0574*/ 	.word	0x0000a0e0
        /*0578*/ 	.word	0x0000000d
        /*057c*/ 	.word	0x0000a800
        /*0580*/ 	.short	0x010a
        /*0582*/ 	.byte	0x3f
	.zero		1


	//   ....[59]....
        /*0584*/ 	.word	0x0000a140
        /*0588*/ 	.word	0x00000014
        /*058c*/ 	.word	0x0000a800
        /*0590*/ 	.short	0x010a
        /*0592*/ 	.byte	0x3f
	.zero		1


	//   ....[60]....
        /*0594*/ 	.word	0x0000a1a0
        /*0598*/ 	.word	0x00000003
        /*059c*/ 	.word	0x00000008
        /*05a0*/ 	.short	0x010a
        /*05a2*/ 	.byte	0x3f
	.zero		1


	//   ....[61]....
        /*05a4*/ 	.word	0x0000a1f0
        /*05a8*/ 	.word	0x00000004
        /*05ac*/ 	.word	0x0000a860
        /*05b0*/ 	.short	0x010a
        /*05b2*/ 	.byte	0x3f
	.zero		1


	//   ....[62]....
        /*05b4*/ 	.word	0x0000a240
        /*05b8*/ 	.word	0x00000002
        /*05bc*/ 	.word	0x0000a828
        /*05c0*/ 	.short	0x010a
        /*05c2*/ 	.byte	0x3f
	.zero		1


	//   ....[63]....
        /*05c4*/ 	.word	0x0000a290
        /*05c8*/ 	.word	0x00000005
        /*05cc*/ 	.word	0x0000a860
        /*05d0*/ 	.short	0x010a
        /*05d2*/ 	.byte	0x3f
	.zero		1


	//   ....[64]....
        /*05d4*/ 	.word	0x0000a2e0
        /*05d8*/ 	.word	0x00000004
        /*05dc*/ 	.word	0x0000a828
        /*05e0*/ 	.short	0x010a
        /*05e2*/ 	.byte	0x3f
	.zero		1


	//   ....[65]....
        /*05e4*/ 	.word	0x0000a330
        /*05e8*/ 	.word	0x00000006
        /*05ec*/ 	.word	0x0000a828
        /*05f0*/ 	.short	0x010a
        /*05f2*/ 	.byte	0x3f
	.zero		1


	//   ....[66]....
        /*05f4*/ 	.word	0x0000a380
        /*05f8*/ 	.word	0x00000006
        /*05fc*/ 	.word	0x0000a828
        /*0600*/ 	.short	0x010a
        /*0602*/ 	.byte	0x3f
	.zero		1


	//----- nvinfo : EIATTR_NUM_MBARRIERS
	.align		4
.L_38:
        /*0604*/ 	.byte	0x03, 0x38
        /*0606*/ 	.short	0x001c


	//----- nvinfo : EIATTR_EXIT_INSTR_OFFSETS
	.align		4
        /*0608*/ 	.byte	0x04, 0x1c
        /*060a*/ 	.short	(.L_40 - .L_39)


	//   ....[0]....
.L_39:
        /*060c*/ 	.word	0x000009d0


	//   ....[1]....
        /*0610*/ 	.word	0x00008af0


	//   ....[2]....
        /*0614*/ 	.word	0x00008b30


	//   ....[3]....
        /*0618*/ 	.word	0x000097c0


	//   ....[4]....
        /*061c*/ 	.word	0x00009e80


	//----- nvinfo : EIATTR_MAX_THREADS
	.align		4
.L_40:
        /*0620*/ 	.byte	0x04, 0x05
        /*0622*/ 	.short	(.L_42 - .L_41)
.L_41:
        /*0624*/ 	.word	0x00000180
        /*0628*/ 	.word	0x00000001
        /*062c*/ 	.word	0x00000001


	//----- nvinfo : EIATTR_CRS_STACK_SIZE
	.align		4
.L_42:
        /*0630*/ 	.byte	0x04, 0x1e
        /*0632*/ 	.short	(.L_44 - .L_43)
.L_43:
        /*0634*/ 	.word	0x00000000


	//----- nvinfo : EIATTR_CBANK_PARAM_SIZE
	.align		4
.L_44:
        /*0638*/ 	.byte	0x03, 0x19
        /*063a*/ 	.short	0x0870


	//----- nvinfo : EIATTR_PARAM_CBANK
	.align		4
        /*063c*/ 	.byte	0x04, 0x0a
        /*063e*/ 	.short	(.L_46 - .L_45)
	.align		4
.L_45:
        /*0640*/ 	.word	index@(.nv.constant0._ZN7cutlass13device_kernelINS_4fmha6kernel28FmhaKernelTmaWarpSpecializedINS1_10collective30FmhaMainloopTmaWarpSpecializedINS_12float_e4m3_tEffN4cute5tupleIJNS7_1CILi128EEENS9_ILi64EEENS9_ILi96EEEEEENS8_IJiNS9_ILi1EEENS8_IJiiEEEEEESG_NS8_IJSE_iSF_EEENS4_14ResidualFusionEJEEENS4_15FmhaFwdEpilogueIS6_fNS8_IJSB_SC_SB_EEEEENS2_23IndividualTileSchedulerEJEEEEEvNT_6ParamsE)
        /*0644*/ 	.short	0x0210
        /*0646*/ 	.short	0x0870


	//----- nvinfo : EIATTR_SW_WAR
	.align		4
.L_46:
        /*0648*/ 	.byte	0x04, 0x36
        /*064a*/ 	.short	(.L_48 - .L_47)
.L_47:
        /*064c*/ 	.word	0x00000008
.L_48:


//--------------------- .nv.callgraph             --------------------------
	.section	.nv.callgraph,"",@"SHT_CUDA_CALLGRAPH"
	.align	4
	.sectionentsize	8
	.align		4
        /*0000*/ 	.word	0x00000000
	.align		4
        /*0004*/ 	.word	0xffffffff
	.align		4
        /*0008*/ 	.word	index@(_ZN7cutlass13device_kernelINS_4fmha6kernel28FmhaKernelTmaWarpSpecializedINS1_10collective30FmhaMainloopTmaWarpSpecializedINS_12float_e4m3_tEffN4cute5tupleIJNS7_1CILi128EEENS9_ILi64EEENS9_ILi96EEEEEENS8_IJiNS9_ILi1EEENS8_IJiiEEEEEESG_NS8_IJSE_iSF_EEENS4_14ResidualFusionEJEEENS4_15FmhaFwdEpilogueIS6_fNS8_IJSB_SC_SB_EEEEENS2_23IndividualTileSchedulerEJEEEEEvNT_6ParamsE)
	.align		4
        /*000c*/ 	.word	index@(__assertfail)
	.align		4
        /*0010*/ 	.word	0x00000000
	.align		4
        /*0014*/ 	.word	0xfffffffe
	.align		4
        /*0018*/ 	.word	0x00000000
	.align		4
        /*001c*/ 	.word	0xfffffffd
	.align		4
        /*0020*/ 	.word	0x00000000
	.align		4
        /*0024*/ 	.word	0xfffffffc


//--------------------- .nv.constant4             --------------------------
	.section	.nv.constant4,"a",@progbits
	.align	8
	.align		8
.nv.constant4:
        /*0000*/ 	.dword	__assertfail
	.align		8
        /*0008*/ 	.dword	__unnamed_1
	.align		8
        /*0010*/ 	.dword	__unnamed_2
	.align		8
        /*0018*/ 	.dword	_ZN39_INTERNAL_04459536_4_k_cu_01f9032d_28314cuda3std3__45__cpo5beginE
	.align		8
        /*0020*/ 	.dword	_ZN39_INTERNAL_04459536_4_k_cu_01f9032d_28314cuda3std3__45__cpo3endE
	.align		8
        /*0028*/ 	.dword	_ZN39_INTERNAL_04459536_4_k_cu_01f9032d_28314cuda3std3__45__cpo6cbeginE
	.align		8
        /*0030*/ 	.dword	_ZN39_INTERNAL_04459536_4_k_cu_01f9032d_28314cuda3std3__45__cpo4cendE
	.align		8
        /*0038*/ 	.dword	_ZN39_INTERNAL_04459536_4_k_cu_01f9032d_28314cuda3std3__441_GLOBAL__N__04459536_4_k_cu_01f9032d_28316ignoreE
	.align		8
        /*0040*/ 	.dword	_ZN39_INTERNAL_04459536_4_k_cu_01f9032d_28314cuda3std3__419piecewise_constructE
	.align		8
        /*0048*/ 	.dword	_ZN39_INTERNAL_04459536_4_k_cu_01f9032d_28314cuda3std3__48in_placeE
	.align		8
        /*0050*/ 	.dword	_ZN39_INTERNAL_04459536_4_k_cu_01f9032d_28314cuda3std6ranges3__45__cpo4swapE
	.align		8
        /*0058*/ 	.dword	_ZN39_INTERNAL_04459536_4_k_cu_01f9032d_28314cuda3std6ranges3__45__cpo9iter_moveE
	.align		8
        /*0060*/ 	.dword	_ZN39_INTERNAL_04459536_4_k_cu_01f9032d_28314cute7productE
	.align		8
        /*0068*/ 	.dword	_ZN39_INTERNAL_04459536_4_k_cu_01f9032d_28314cute1_E
	.align		8
        /*0070*/ 	.dword	$str$24
	.align		8
        /*0078*/ 	.dword	$str$25


//--------------------- .text._ZN7cutlass13device_kernelINS_4fmha6kernel28FmhaKernelTmaWarpSpecializedINS1_10collective30FmhaMainloopTmaWarpSpecializedINS_12float_e4m3_tEffN4cute5tupleIJNS7_1CILi128EEENS9_ILi64EEENS9_ILi96EEEEEENS8_IJiNS9_ILi1EEENS8_IJiiEEEEEESG_NS8_IJSE_iSF_EEENS4_14ResidualFusionEJEEENS4_15FmhaFwdEpilogueIS6_fNS8_IJSB_SC_SB_EEEEENS2_23IndividualTileSchedulerEJEEEEEvNT_6ParamsE --------------------------
	.section	.text._ZN7cutlass13device_kernelINS_4fmha6kernel28FmhaKernelTmaWarpSpecializedINS1_10collective30FmhaMainloopTmaWarpSpecializedINS_12float_e4m3_tEffN4cute5tupleIJNS7_1CILi128EEENS9_ILi64EEENS9_ILi96EEEEEENS8_IJiNS9_ILi1EEENS8_IJiiEEEEEESG_NS8_IJSE_iSF_EEENS4_14ResidualFusionEJEEENS4_15FmhaFwdEpilogueIS6_fNS8_IJSB_SC_SB_EEEEENS2_23IndividualTileSchedulerEJEEEEEvNT_6ParamsE,"ax",@progbits
	.align	128
.text._ZN7cutlass13device_kernelINS_4fmha6kernel28FmhaKernelTmaWarpSpecializedINS1_10collective30FmhaMainloopTmaWarpSpecializedINS_12float_e4m3_tEffN4cute5tupleIJNS7_1CILi128EEENS9_ILi64EEENS9_ILi96EEEEEENS8_IJiNS9_ILi1EEENS8_IJiiEEEEEESG_NS8_IJSE_iSF_EEENS4_14ResidualFusionEJEEENS4_15FmhaFwdEpilogueIS6_fNS8_IJSB_SC_SB_EEEEENS2_23IndividualTileSchedulerEJEEEEEvNT_6ParamsE:
        .type           _ZN7cutlass13device_kernelINS_4fmha6kernel28FmhaKernelTmaWarpSpecializedINS1_10collective30FmhaMainloopTmaWarpSpecializedINS_12float_e4m3_tEffN4cute5tupleIJNS7_1CILi128EEENS9_ILi64EEENS9_ILi96EEEEEENS8_IJiNS9_ILi1EEENS8_IJiiEEEEEESG_NS8_IJSE_iSF_EEENS4_14ResidualFusionEJEEENS4_15FmhaFwdEpilogueIS6_fNS8_IJSB_SC_SB_EEEEENS2_23IndividualTileSchedulerEJEEEEEvNT_6ParamsE,@function
        .size           _ZN7cutlass13device_kernelINS_4fmha6kernel28FmhaKernelTmaWarpSpecializedINS1_10collective30FmhaMainloopTmaWarpSpecializedINS_12float_e4m3_tEffN4cute5tupleIJNS7_1CILi128EEENS9_ILi64EEENS9_ILi96EEEEEENS8_IJiNS9_ILi1EEENS8_IJiiEEEEEESG_NS8_IJSE_iSF_EEENS4_14ResidualFusionEJEEENS4_15FmhaFwdEpilogueIS6_fNS8_IJSB_SC_SB_EEEEENS2_23IndividualTileSchedulerEJEEEEEvNT_6ParamsE,(.L_x_121 - _ZN7cutlass13device_kernelINS_4fmha6kernel28FmhaKernelTmaWarpSpecializedINS1_10collective30FmhaMainloopTmaWarpSpecializedINS_12float_e4m3_tEffN4cute5tupleIJNS7_1CILi128EEENS9_ILi64EEENS9_ILi96EEEEEENS8_IJiNS9_ILi1EEENS8_IJiiEEEEEESG_NS8_IJSE_iSF_EEENS4_14ResidualFusionEJEEENS4_15FmhaFwdEpilogueIS6_fNS8_IJSB_SC_SB_EEEEENS2_23IndividualTileSchedulerEJEEEEEvNT_6ParamsE)
        .other          _ZN7cutlass13device_kernelINS_4fmha6kernel28FmhaKernelTmaWarpSpecializedINS1_10collective30FmhaMainloopTmaWarpSpecializedINS_12float_e4m3_tEffN4cute5tupleIJNS7_1CILi128EEENS9_ILi64EEENS9_ILi96EEEEEENS8_IJiNS9_ILi1EEENS8_IJiiEEEEEESG_NS8_IJSE_iSF_EEENS4_14ResidualFusionEJEEENS4_15FmhaFwdEpilogueIS6_fNS8_IJSB_SC_SB_EEEEENS2_23IndividualTileSchedulerEJEEEEEvNT_6ParamsE,@"STO_CUDA_ENTRY STV_DEFAULT"
_ZN7cutlass13device_kernelINS_4fmha6kernel28FmhaKernelTmaWarpSpecializedINS1_10collective30FmhaMainloopTmaWarpSpecializedINS_12float_e4m3_tEffN4cute5tupleIJNS7_1CILi128EEENS9_ILi64EEENS9_ILi96EEEEEENS8_IJiNS9_ILi1EEENS8_IJiiEEEEEESG_NS8_IJSE_iSF_EEENS4_14ResidualFusionEJEEENS4_15FmhaFwdEpilogueIS6_fNS8_IJSB_SC_SB_EEEEENS2_23IndividualTileSchedulerEJEEEEEvNT_6ParamsE:
[----:B------:R-:W1:Y:S01]  /*0000*/  LDC R1, c[0x0][0x28] ;  /* 0x00000a00ff017b82 */ /* 0x000e620000000800 */
[----:B------:R-:W2:Y:S01]  /*0010*/  S2R R0, SR_TID.X ;  /* 0x0000000000007919 */ /* 0x000ea20000002100 */
[----:B------:R-:W-:Y:S01]  /*0020*/  ELECT P1, URZ, PT ;  /* 0x00000000003f782f */ /* 0x000fe20003820000 */
[----:B------:R-:W-:Y:S01]  /*0030*/  BSSY B0, `(.L_x_0) ;  /* 0x0000017000007945 */ /* 0x000fe20003800000 */
[----:B--2---:R-:W-:-:S05]  /*0040*/  SHF.R.U32.HI R2, RZ, 0x5, R0 ;  /* 0x00000005ff027819 */ /* 0x004fca0000011600 */
[----:B------:R-:W2:Y:S02]  /*0050*/  SHFL.IDX PT, R3, R2, RZ, 0x1f ;  /* 0x00001fff02037589 */ /* 0x000ea400000e0000 */
[----:B--2---:R-:W-:Y:S02]  /*0060*/  R2UR UR4, R3 ;  /* 0x00000000030472ca */ /* 0x004fe400000e0000 */
[----:B------:R-:W-:-:S06]  /*0070*/  SHF.R.U32.HI R3, RZ, 0x7, R0 ;  /* 0x00000007ff037819 */ /* 0x000fcc0000011600 */
[----:B------:R-:W2:Y:S05]  /*0080*/  SHFL.IDX PT, R3, R3, RZ, 0x1f ;  /* 0x00001fff03037589 */ /* 0x000eaa00000e0000 */
[----:B------:R-:W-:Y:S02]  /*0090*/  USHF.R.S32.HI UR5, URZ, 0x1f, UR4 ;  /* 0x0000001f3f057899 */ /* 0x000fe40008011404 */
[----:B------:R-:W-:Y:S02]  /*00a0*/  ISETP.NE.OR P0, PT, RZ, UR4, !P1 ;  /* 0x00000004ff007c0c */ /* 0x000fe4000cf05670 */
[----:B------:R-:W-:-:S04]  /*00b0*/  ULEA.HI UR5, UR5, UR4, URZ, 0x2 ;  /* 0x0000000405057291 */ /* 0x000fc8000f8f103f */
[----:B------:R-:W-:-:S04]  /*00c0*/  ULOP3.LUT UR5, UR5, 0xfffffffc, URZ, 0xc0, !UPT ;  /* 0xfffffffc05057892 */ /* 0x000fc8000f8ec03f */
[----:B------:R-:W-:-:S03]  /*00d0*/  UIADD3 UR5, UR4, -UR5, URZ ;  /* 0x8000000504057290 */ /* 0x000fc6000fffe03f */
[----:B-1----:R-:W-:Y:S09]  /*00e0*/  @P0 BRA `(.L_x_1) ;  /* 0x00000000002c0947 */ /* 0x002ff20003800000 */
[----:B------:R-:W-:Y:S02]  /*00f0*/  ULDC.64 UR6, c[0x0][0x198] ;  /* 0x0000660000067ab9 */ /* 0x000fe40000000a00 */
[----:B------:R-:W-:Y:S02]  /*0100*/  UIADD3 UR8, UP0, UR6, 0xf0, URZ ;  /* 0x000000f006087890 */ /* 0x000fe4000ff1e03f */
[----:B------:R-:W-:Y:S02]  /*0110*/  UIADD3 UR10, UP1, UR6, 0x1f0, URZ ;  /* 0x000001f0060a7890 */ /* 0x000fe4000ff3e03f */
[----:B------:R-:W-:Y:S02]  /*0120*/  UIADD3 UR6, UP2, UR6, 0x2f0, URZ ;  /* 0x000002f006067890 */ /* 0x000fe4000ff5e03f */
[----:B------:R-:W-:Y:S02]  /*0130*/  UIADD3.X UR9, URZ, UR7, URZ, UP0, !UPT ;  /* 0x000000073f097290 */ /* 0x000fe400087fe43f */
[----:B------:R-:W-:-:S02]  /*0140*/  UIADD3.X UR11, URZ, UR7, URZ, UP1, !UPT ;  /* 0x000000073f0b7290 */ /* 0x000fc40008ffe43f */
[----:B------:R-:W-:-:S05]  /*0150*/  UIADD3.X UR7, URZ, UR7, URZ, UP2, !UPT ;  /* 0x000000073f077290 */ /* 0x000fca00097fe43f */
[----:B------:R1:W-:Y:S02]  /*0160*/  UTMACCTL.PF [UR8] ;  /* 0x00000000080079b9 */ /* 0x0003e40008040000 */
[----:B------:R1:W-:Y:S02]  /*0170*/  UTMACCTL.PF [UR10] ;  /* 0x000000000a0079b9 */ /* 0x0003e40008040000 */
[----:B------:R1:W-:Y:S02]  /*0180*/  UTMACCTL.PF [UR6] ;  /* 0x00000000060079b9 */ /* 0x0003e40008040000 */
[----:B-1----:R-:W-:Y:S01]  /*0190*/  NOP ;  /* 0x0000000000007918 */ /* 0x002fe20000000000 */
.L_x_1:
[----:B------:R-:W-:Y:S05]  /*01a0*/  BSYNC B0 ;  /* 0x0000000000007941 */ /* 0x000fea0003800000 */
.L_x_0:
[----:B------:R-:W1:Y:S01]  /*01b0*/  SHFL.IDX PT, R4, R2, RZ, 0x1f ;  /* 0x00001fff02047589 */ /* 0x000e6200000e0000 */
[----:B--2---:R-:W-:Y:S01]  /*01c0*/  R2UR UR37, R3 ;  /* 0x00000000032572ca */ /* 0x004fe200000e0000 */
[----:B------:R-:W-:-:S12]  /*01d0*/  UISETP.NE.AND UP0, UPT, UR5, 0x1, UPT ;  /* 0x000000010500788c */ /* 0x000fd8000bf05270 */
[----:B------:R-:W-:Y:S02]  /*01e0*/  UIADD3 UR7, UR37, -0x1, URZ ;  /* 0xffffffff25077890 */ /* 0x000fe4000fffe03f */
[----:B------:R-:W-:Y:S02]  /*01f0*/  UISETP.EQ.AND UP0, UPT, UR37, URZ, !UP0 ;  /* 0x0000003f2500728c */ /* 0x000fe4000c702270 */
[----:B------:R-:W-:Y:S02]  /*0200*/  UISETP.GE.U32.AND UP1, UPT, UR7, 0x4, UPT ;  /* 0x000000040700788c */ /* 0x000fe4000bf26070 */
[----:B------:R-:W-:Y:S01]  /*0210*/  USEL UR4, URZ, 0x1, !UP0 ;  /* 0x000000013f047887 */ /* 0x000fe2000c000000 */
[----:B-1----:R-:W-:-:S03]  /*0220*/  ISETP.NE.AND P0, PT, R4, RZ, PT ;  /* 0x000000ff0400720c */ /* 0x002fc60003f05270 */
[----:B------:R-:W-:-:S10]  /*0230*/  USEL UR4, UR4, 0x2, UP1 ;  /* 0x0000000204047887 */ /* 0x000fd40008800000 */
[----:B------:R-:W-:Y:S05]  /*0240*/  @P0 BRA `(.L_x_2) ;  /* 0x0000000000480947 */ /* 0x000fea0003800000 */
[----:B------:R-:W1:Y:S01]  /*0250*/  S2UR UR8, SR_CgaCtaId ;  /* 0x00000000000879c3 */ /* 0x000e620000008800 */
[----:B------:R-:W-:Y:S01]  /*0260*/  UMOV UR6, 0x400 ;  /* 0x0000040000067882 */ /* 0x000fe20000000000 */
[----:B------:R-:W-:Y:S01]  /*0270*/  UMOV UR9, 0x1 ;  /* 0x0000000100097882 */ /* 0x000fe20000000000 */
[----:B------:R-:W-:Y:S01]  /*0280*/  UMOV UR10, 0x80 ;  /* 0x00000080000a7882 */ /* 0x000fe20000000000 */
[----:B------:R-:W-:Y:S01]  /*0290*/  ELECT P0, URZ, PT ;  /* 0x00000000003f782f */ /* 0x000fe20003800000 */
[----:B------:R-:W-:-:S04]  /*02a0*/  UIADD3 UR10, -UR10, 0x100000, URZ ;  /* 0x001000000a0a7890 */ /* 0x000fc8000fffe13f */
[----:B------:R-:W-:Y:S02]  /*02b0*/  USHF.L.U32 UR11, UR10, 0xb, URZ ;  /* 0x0000000b0a0b7899 */ /* 0x000fe4000800063f */
[----:B------:R-:W-:Y:S02]  /*02c0*/  USHF.L.U32 UR10, UR10, 0x1, URZ ;  /* 0x000000010a0a7899 */ /* 0x000fe4000800063f */
[----:B-1----:R-:W-:Y:S02]  /*02d0*/  ULEA UR6, UR8, UR6, 0x18 ;  /* 0x0000000608067291 */ /* 0x002fe4000f8ec03f */
[----:B------:R-:W-:-:S04]  /*02e0*/  UIADD3 UR8, -UR9, 0x100000, URZ ;  /* 0x0010000009087890 */ /* 0x000fc8000fffe13f */
[----:B------:R-:W-:Y:S02]  /*02f0*/  USHF.L.U32 UR9, UR8, 0xb, URZ ;  /* 0x0000000b08097899 */ /* 0x000fe4000800063f */
[----:B------:R-:W-:Y:S01]  /*0300*/  USHF.L.U32 UR8, UR8, 0x1, URZ ;  /* 0x0000000108087899 */ /* 0x000fe2000800063f */
[----:B------:R-:W1:Y:S11]  /*0310*/  FENCE.VIEW.ASYNC.S ;  /* 0x00000000000073c6 */ /* 0x000e760000000000 */
[----:B-1----:R1:W2:Y:S01]  /*0320*/  SYNCS.EXCH.64 URZ, [UR6+0xa850], UR8 ;  /* 0x00a85008063f75b2 */ /* 0x0022a20008000100 */
[----:B------:R1:W3:Y:S01]  /*0330*/  SYNCS.EXCH.64 URZ, [UR6+0xa860], UR10 ;  /* 0x00a8600a063f75b2 */ /* 0x0002e20008000100 */
[----:B------:R1:W4:Y:S01]  /*0340*/  SYNCS.EXCH.64 URZ, [UR6+0xa858], UR8 ;  /* 0x00a85808063f75b2 */ /* 0x0003220008000100 */
[----:B------:R1:W1:Y:S01]  /*0350*/  SYNCS.EXCH.64 URZ, [UR6+0xa868], UR10 ;  /* 0x00a8680a063f75b2 */ /* 0x0002620008000100 */
[----:B------:R-:W-:Y:S01]  /*0360*/  NOP ;  /* 0x0000000000007918 */ /* 0x000fe20000000000 */
.L_x_2:
[----:B------:R-:W5:Y:S01]  /*0370*/  SHFL.IDX PT, R3, R2, RZ, 0x1f ;  /* 0x00001fff02037589 */ /* 0x000f6200000e0000 */
[----:B------:R-:W-:Y:S01]  /*0380*/  NOP ;  /* 0x0000000000007918 */ /* 0x000fe20000000000 */
[----:B-----5:R-:W-:-:S13]  /*0390*/  ISETP.NE.AND P0, PT, R3, RZ, PT ;  /* 0x000000ff0300720c */ /* 0x020fda0003f05270 */
[----:B------:R-:W-:Y:S05]  /*03a0*/  @P0 BRA `(.L_x_3) ;  /* 0x0000000000600947 */ /* 0x000fea0003800000 */
[----:B-1----:R-:W1:Y:S01]  /*03b0*/  S2UR UR8, SR_CgaCtaId ;  /* 0x00000000000879c3 */ /* 0x002e620000008800 */
[----:B------:R-:W-:Y:S01]  /*03c0*/  UMOV UR6, 0x400 ;  /* 0x0000040000067882 */ /* 0x000fe20000000000 */
[----:B------:R-:W-:Y:S01]  /*03d0*/  UMOV UR10, 0x1 ;  /* 0x00000001000a7882 */ /* 0x000fe20000000000 */
[----:B------:R-:W-:Y:S01]  /*03e0*/  UMOV UR9, 0x100 ;  /* 0x0000010000097882 */ /* 0x000fe20000000000 */
[----:B------:R-:W-:-:S04]  /*03f0*/  UIADD3 UR10, -UR10, 0x100000, URZ ;  /* 0x001000000a0a7890 */ /* 0x000fc8000fffe13f */
[----:B------:R-:W-:Y:S02]  /*0400*/  USHF.L.U32 UR11, UR10, 0xb, URZ ;  /* 0x0000000b0a0b7899 */ /* 0x000fe4000800063f */
[----:B------:R-:W-:Y:S01]  /*0410*/  USHF.L.U32 UR10, UR10, 0x1, URZ ;  /* 0x000000010a0a7899 */ /* 0x000fe2000800063f */
[----:B------:R-:W-:Y:S01]  /*0420*/  ELECT P0, URZ, PT ;  /* 0x00000000003f782f */ /* 0x000fe20003800000 */
[----:B-1----:R-:W-:Y:S02]  /*0430*/  ULEA UR6, UR8, UR6, 0x18 ;  /* 0x0000000608067291 */ /* 0x002fe4000f8ec03f */
[----:B------:R-:W-:-:S04]  /*0440*/  UIADD3 UR8, -UR9, 0x100000, URZ ;  /* 0x0010000009087890 */ /* 0x000fc8000fffe13f */
[----:B------:R-:W-:Y:S02]  /*0450*/  USHF.L.U32 UR9, UR8, 0xb, URZ ;  /* 0x0000000b08097899 */ /* 0x000fe4000800063f */
[----:B------:R-:W-:Y:S01]  /*0460*/  USHF.L.U32 UR8, UR8, 0x1, URZ ;  /* 0x0000000108087899 */ /* 0x000fe2000800063f */
[----:B------:R-:W1:Y:S03]  /*0470*/  FENCE.VIEW.ASYNC.S ;  /* 0x00000000000073c6 */ /* 0x000e660000000000 */
[----:B-1----:R1:W1:Y:S08]  /*0480*/  SYNCS.EXCH.64 URZ, [UR6+0xa800], UR10 ;  /* 0x00a8000a063f75b2 */ /* 0x0022700008000100 */
[----:B------:R1:W1:Y:S01]  /*0490*/  SYNCS.EXCH.64 URZ, [UR6+0xa828], UR8 ;  /* 0x00a82808063f75b2 */ /* 0x0002620008000100 */
        /* <DEDUP_REMOVED lines=8> */
[----:B------:R-:W-:Y:S01]  /*0520*/  NOP ;  /* 0x0000000000007918 */ /* 0x000fe20000000000 */
.L_x_3:
        /* <DEDUP_REMOVED lines=21> */
[----:B------:R-:W-:Y:S01]  /*0680*/  NOP ;  /* 0x0000000000007918 */ /* 0x000fe20000000000 */
.L_x_4:
[----:B------:R-:W5:Y:S01]  /*0690*/  SHFL.IDX PT, R3, R2, RZ, 0x1f ;  /* 0x00001fff02037589 */ /* 0x000f6200000e0000 */
[----:B------:R-:W-:Y:S01]  /*06a0*/  ELECT P0, URZ, PT ;  /* 0x00000000003f782f */ /* 0x000fe20003800000 */
[----:B------:R-:W-:Y:S01]  /*06b0*/  NOP ;  /* 0x0000000000007918 */ /* 0x000fe20000000000 */
[----:B-1----:R-:W-:Y:S02]  /*06c0*/  UMOV UR8, 0x80 ;  /* 0x0000008000087882 */ /* 0x002fe40000000000 */
[C---:B-----5:R-:W-:Y:S02]  /*06d0*/  ISETP.NE.OR P0, PT, R3.reuse, RZ, !P0 ;  /* 0x000000ff0300720c */ /* 0x060fe40004705670 */
[----:B------:R-:W-:-:S11]  /*06e0*/  ISETP.NE.AND P2, PT, R3, RZ, PT ;  /* 0x000000ff0300720c */ /* 0x000fd60003f45270 */
[----:B------:R-:W-:Y:S01]  /*06f0*/  VOTEU.ALL UP0, P0 ;  /* 0x00000000003f7886 */ /* 0x000fe20000000000 */
[----:B------:R-:W-:Y:S01]  /*0700*/  VOTEU.ALL UP2, P0 ;  /* 0x00000000003f7886 */ /* 0x000fe20000040000 */
[----:B------:R-:W-:Y:S01]  /*0710*/  VOTEU.ALL UP3, P0 ;  /* 0x00000000003f7886 */ /* 0x000fe20000060000 */
[----:B------:R-:W-:Y:S02]  /*0720*/  VOTEU.ALL UP4, P0 ;  /* 0x00000000003f7886 */ /* 0x000fe40000080000 */
[----:B------:R-:W1:Y:S01]  /*0730*/  @!UP0 S2UR UR10, SR_CgaCtaId ;  /* 0x00000000000a89c3 */ /* 0x000e620000008800 */
[----:B------:R-:W-:Y:S01]  /*0740*/  @!UP0 UMOV UR6, 0x400 ;  /* 0x0000040000068882 */ /* 0x000fe20000000000 */
[----:B------:R-:W-:-:S04]  /*0750*/  @!UP0 UIADD3 UR8, -UR8, 0x100000, URZ ;  /* 0x0010000008088890 */ /* 0x000fc8000fffe13f */
[----:B------:R-:W-:Y:S02]  /*0760*/  @!UP0 USHF.L.U32 UR9, UR8, 0xb, URZ ;  /* 0x0000000b08098899 */ /* 0x000fe4000800063f */
[----:B------:R-:W-:Y:S02]  /*0770*/  @!UP0 USHF.L.U32 UR8, UR8, 0x1, URZ ;  /* 0x0000000108088899 */ /* 0x000fe4000800063f */
[----:B-1----:R-:W-:Y:S01]  /*0780*/  @!UP0 ULEA UR6, UR10, UR6, 0x18 ;  /* 0x000000060a068291 */ /* 0x002fe2000f8ec03f */
[----:B------:R-:W-:Y:S01]  /*0790*/  VOTEU.ALL UP0, P0 ;  /* 0x00000000003f7886 */ /* 0x000fe20000000000 */
[----:B------:R-:W1:Y:S10]  /*07a0*/  FENCE.VIEW.ASYNC.S ;  /* 0x00000000000073c6 */ /* 0x000e740000000000 */
[----:B-1----:R1:W1:Y:S01]  /*07b0*/  @!UP0 SYNCS.EXCH.64 URZ, [UR6+0xa890], UR8 ;  /* 0x00a89008063f85b2 */ /* 0x0022620008000100 */
[----:B------:R1:W1:Y:S01]  /*07c0*/  @!UP2 SYNCS.EXCH.64 URZ, [UR6+0xa898], UR8 ;  /* 0x00a89808063fa5b2 */ /* 0x0002620008000100 */
[----:B------:R1:W1:Y:S01]  /*07d0*/  @!UP3 SYNCS.EXCH.64 URZ, [UR6+0xa8a0], UR8 ;  /* 0x00a8a008063fb5b2 */ /* 0x0002620008000100 */
[----:B------:R1:W1:Y:S01]  /*07e0*/  @!UP4 SYNCS.EXCH.64 URZ, [UR6+0xa8a8], UR8 ;  /* 0x00a8a808063fc5b2 */ /* 0x0002620008000100 */
[----:B------:R-:W-:Y:S01]  /*07f0*/  NOP ;  /* 0x0000000000007918 */ /* 0x000fe20000000000 */
[----:B------:R-:W-:Y:S05]  /*0800*/  @P2 BRA `(.L_x_5) ;  /* 0x0000000000502947 */ /* 0x000fea0003800000 */
[----:B-1----:R-:W1:Y:S01]  /*0810*/  S2UR UR8, SR_CgaCtaId ;  /* 0x00000000000879c3 */ /* 0x002e620000008800 */
        /* <DEDUP_REMOVED lines=12> */
[----:B-1----:R1:W1:Y:S01]  /*08e0*/  SYNCS.EXCH.64 URZ, [UR6+0xa8c0], UR8 ;  /* 0x00a8c008063f75b2 */ /* 0x0022620008000100 */
[----:B------:R1:W1:Y:S01]  /*08f0*/  SYNCS.EXCH.64 URZ, [UR6+0xa8d8], UR10 ;  /* 0x00a8d80a063f75b2 */ /* 0x0002620008000100 */
[----:B------:R1:W1:Y:S01]  /*0900*/  SYNCS.EXCH.64 URZ, [UR6+0xa8c8], UR8 ;  /* 0x00a8c808063f75b2 */ /* 0x0002620008000100 */
[----:B------:R1:W1:Y:S01]  /*0910*/  SYNCS.EXCH.64 URZ, [UR6+0xa8e0], UR10 ;  /* 0x00a8e00a063f75b2 */ /* 0x0002620008000100 */
[----:B------:R1:W1:Y:S01]  /*0920*/  SYNCS.EXCH.64 URZ, [UR6+0xa8d0], UR8 ;  /* 0x00a8d008063f75b2 */ /* 0x0002620008000100 */
[----:B------:R1:W1:Y:S01]  /*0930*/  SYNCS.EXCH.64 URZ, [UR6+0xa8e8], UR10 ;  /* 0x00a8e80a063f75b2 */ /* 0x0002620008000100 */
[----:B------:R-:W-:Y:S01]  /*0940*/  NOP ;  /* 0x0000000000007918 */ /* 0x000fe20000000000 */
.L_x_5:
[----:B------:R-:W-:Y:S01]  /*0950*/  ISETP.NE.AND P0, PT, RZ, UR37, PT ;  /* 0x00000025ff007c0c */ /* 0x000fe2000bf05270 */
[----:B------:R-:W-:Y:S01]  /*0960*/  IMAD.U32 R2, RZ, RZ, UR5 ;  /* 0x00000005ff027e24 */ /* 0x000fe2000f8e00ff */
[----:B------:R-:W-:Y:S01]  /*0970*/  NOP ;  /* 0x0000000000007918 */ /* 0x000fe20000000000 */
[----:B-1234-:R-:W-:Y:S03]  /*0980*/  BAR.SYNC.DEFER_BLOCKING 0x0 ;  /* 0x0000000000007b1d */ /* 0x01efe60000010000 */
[----:B------:R-:W-:-:S07]  /*0990*/  ISETP.EQ.AND P2, PT, R2, 0x1, P1 ;  /* 0x000000010200780c */ /* 0x000fce0000f42270 */
[----:B------:R-:W-:Y:S06]  /*09a0*/  @!P0 BRA `(.L_x_6) ;  /* 0x0000008000548947 */ /* 0x000fec0003800000 */
[----:B------:R-:W-:-:S06]  /*09b0*/  UISETP.GT.U32.AND UP0, UPT, UR7, 0x3, UPT ;  /* 0x000000030700788c */ /* 0x000fcc000bf04070 */
[----:B------:R-:W-:-:S13]  /*09c0*/  PLOP3.LUT P0, PT, PT, PT, UP0, 0x80, 0x0 ;  /* 0x000000000000781c */ /* 0x000fda0003f0f008 */
[----:B------:R-:W-:Y:S05]  /*09d0*/  @P0 EXIT ;  /* 0x000000000000094d */ /* 0x000fea0003800000 */
.L_x_7:
[----:B------:R-:W-:-:S08]  /*09e0*/  NOP ;  /* 0x0000000000007918 */ /* 0x000fd00000000000 */
[----:B------:R-:W1:Y:S02]  /*09f0*/  USETMAXREG.TRY_ALLOC.CTAPOOL UP0, 0xf0 ;  /* 0x000000f0000079c8 */ /* 0x000e640008000600 */
[----:B-1----:R-:W-:-:S13]  /*0a00*/  PLOP3.LUT P0, PT, PT, PT, UP0, 0x80, 0x0 ;  /* 0x000000000000781c */ /* 0x002fda0003f0f008 */
[----:B------:R-:W-:Y:S05]  /*0a10*/  @!P0 BRA `(.L_x_7) ;  /* 0xfffffffc00f08947 */ /* 0x000fea000383ffff */
[----:B------:R-:W-:Y:S01]  /*0a20*/  UISETP.NE.AND UP0, UPT, UR37, 0x1, UPT ;  /* 0x000000012500788c */ /* 0x000fe2000bf05270 */
[----:B------:R-:W1:Y:S01]  /*0a30*/  S2UR UR42, SR_CTAID.X ;  /* 0x00000000002a79c3 */ /* 0x000e620000002500 */
[----:B------:R-:W-:Y:S01]  /*0a40*/  UMOV UR5, URZ ;  /* 0x0000003f00057c82 */ /* 0x000fe20008000000 */
[----:B------:R-:W-:-:S03]  /*0a50*/  UMOV UR6, URZ ;  /* 0x0000003f00067c82 */ /* 0x000fc60008000000 */
[----:B------:R-:W-:-:S13]  /*0a60*/  PLOP3.LUT P0, PT, PT, PT, UP0, 0x80, 0x0 ;  /* 0x000000000000781c */ /* 0x000fda0003f0f008 */
[----:B------:R-:W-:Y:S05]  /*0a70*/  @!P0 BRA `(.L_x_8) ;  /* 0x00000000003c8947 */ /* 0x000fea0003800000 */
[----:B------:R-:W-:Y:S01]  /*0a80*/  UISETP.NE.AND UP0, UPT, UR37, 0x2, UPT ;  /* 0x000000022500788c */ /* 0x000fe2000bf05270 */
[----:B------:R-:W-:-:S05]  /*0a90*/  UMOV UR6, 0x1 ;  /* 0x0000000100067882 */ /* 0x000fca0000000000 */
[----:B------:R-:W-:-:S13]  /*0aa0*/  PLOP3.LUT P1, PT, PT, PT, UP0, 0x80, 0x0 ;  /* 0x000000000000781c */ /* 0x000fda0003f2f008 */
[----:B------:R-:W-:Y:S05]  /*0ab0*/  @!P1 BRA `(.L_x_8) ;  /* 0x00000000002c9947 */ /* 0x000fea0003800000 */
[----:B------:R-:W-:-:S06]  /*0ac0*/  UISETP.NE.AND UP0, UPT, UR37, 0x3, UPT ;  /* 0x000000032500788c */ /* 0x000fcc000bf05270 */
[----:B------:R-:W-:-:S13]  /*0ad0*/  PLOP3.LUT P1, PT, PT, PT, UP0, 0x80, 0x0 ;  /* 0x000000000000781c */ /* 0x000fda0003f2f008 */
[----:B------:R-:W-:Y:S05]  /*0ae0*/  @!P1 BRA `(.L_x_9) ;  /* 0x0000000000189947 */ /* 0x000fea0003800000 */
[----:B------:R-:W-:-:S11]  /*0af0*/  UISETP.NE.AND UP0, UPT, UR37, 0x4, UPT ;  /* 0x000000042500788c */ /* 0x000fd6000bf05270 */
[----:B------:R-:W-:Y:S01]  /*0b00*/  @!UP0 UMOV UR5, 0x1 ;  /* 0x0000000100058882 */ /* 0x000fe20000000000 */
[----:B------:R-:W-:Y:S01]  /*0b10*/  @!UP0 UMOV UR6, 0x1 ;  /* 0x0000000100068882 */ /* 0x000fe20000000000 */
[----:B------:R-:W-:Y:S01]  /*0b20*/  @UP0 UMOV UR5, URZ ;  /* 0x0000003f00050c82 */ /* 0x000fe20008000000 */
[----:B------:R-:W-:Y:S01]  /*0b30*/  @UP0 UMOV UR6, URZ ;  /* 0x0000003f00060c82 */ /* 0x000fe20008000000 */
[----:B------:R-:W-:Y:S05]  /*0b40*/  BRA `(.L_x_8) ;  /* 0x0000000000087947 */ /* 0x000fea0003800000 */
.L_x_9:
[----:B------:R-:W-:Y:S01]  /*0b50*/  UMOV UR5, 0x1 ;  /* 0x0000000100057882 */ /* 0x000fe20000000000 */
[----:B------:R-:W-:-:S05]  /*0b60*/  UMOV UR6, URZ ;  /* 0x0000003f00067c82 */ /* 0x000fca0008000000 */
.L_x_8:
[----:B------:R-:W-:Y:S05]  /*0b70*/  @!P0 BRA `(.L_x_10) ;  /* 0x00000000003c8947 */ /* 0x000fea0003800000 */
[----:B------:R-:W-:-:S06]  /*0b80*/  UISETP.NE.AND UP0, UPT, UR37, 0x2, UPT ;  /* 0x000000022500788c */ /* 0x000fcc000bf05270 */
[----:B------:R-:W-:-:S13]  /*0b90*/  PLOP3.LUT P0, PT, PT, PT, UP0, 0x80, 0x0 ;  /* 0x000000000000781c */ /* 0x000fda0003f0f008 */
[----:B------:R-:W-:Y:S05]  /*0ba0*/  @!P0 BRA `(.L_x_11) ;  /* 0x0000000000288947 */ /* 0x000fea0003800000 */
[----:B------:R-:W-:-:S06]  /*0bb0*/  UISETP.NE.AND UP0, UPT, UR37, 0x3, UPT ;  /* 0x000000032500788c */ /* 0x000fcc000bf05270 */
[----:B------:R-:W-:-:S13]  /*0bc0*/  PLOP3.LUT P0, PT, PT, PT, UP0, 0x80, 0x0 ;  /* 0x000000000000781c */ /* 0x000fda0003f0f008 */
[----:B------:R-:W-:Y:S05]  /*0bd0*/  @!P0 BRA `(.L_x_12) ;  /* 0x0000000000148947 */ /* 0x000fea0003800000 */
[----:B------:R-:W-:-:S06]  /*0be0*/  UISETP.NE.AND UP0, UPT, UR37, 0x4, UPT ;  /* 0x000000042500788c */ /* 0x000fcc000bf05270 */
[----:B------:R-:W-:-:S13]  /*0bf0*/  PLOP3.LUT P0, PT, PT, PT, UP0, 0x80, 0x0 ;  /* 0x000000000000781c */ /* 0x000fda0003f0f008 */
[----:B------:R-:W-:Y:S05]  /*0c00*/  @P0 BRA `(.L_x_13) ;  /* 0x00000000001c0947 */ /* 0x000fea0003800000 */
[----:B-1----:R-:W-:Y:S01]  /*0c10*/  ULEA UR42, UR42, 0x3, 0x1 ;  /* 0x000000032a2a7891 */ /* 0x002fe2000f8e083f */
[----:B------:R-:W-:Y:S11]  /*0c20*/  BRA `(.L_x_13) ;  /* 0x0000000000147947 */ /* 0x000ff60003800000 */
.L_x_12:
[----:B-1----:R-:W-:Y:S01]  /*0c30*/  ULEA UR42, UR42, 0x2, 0x1 ;  /* 0x000000022a2a7891 */ /* 0x002fe2000f8e083f */
[----:B------:R-:W-:Y:S11]  /*0c40*/  BRA `(.L_x_13) ;  /* 0x00000000000c7947 */ /* 0x000ff60003800000 */
.L_x_11:
[----:B-1----:R-:W-:Y:S01]  /*0c50*/  ULEA UR42, UR42, 0x1, 0x1 ;  /* 0x000000012a2a7891 */ /* 0x002fe2000f8e083f */
[----:B------:R-:W-:Y:S11]  /*0c60*/  BRA `(.L_x_13) ;  /* 0x0000000000047947 */ /* 0x000ff60003800000 */
.L_x_10:
[----:B-1----:R-:W-:-:S12]  /*0c70*/  USHF.L.U32 UR42, UR42, 0x1, URZ ;  /* 0x000000012a2a7899 */ /* 0x002fd8000800063f */
.L_x_13:
[----:B------:R-:W-:-:S04]  /*0c80*/  ULOP3.LUT UR8, UR4, 0x1, URZ, 0xfc, !UPT ;  /* 0x0000000104087892 */ /* 0x000fc8000f8efc3f */
[----:B------:R-:W-:-:S06]  /*0c90*/  UISETP.NE.AND UP0, UPT, UR8, 0x3, UPT ;  /* 0x000000030800788c */ /* 0x000fcc000bf05270 */
[----:B------:R-:W-:-:S13]  /*0ca0*/  PLOP3.LUT P0, PT, PT, PT, UP0, 0x80, 0x0 ;  /* 0x000000000000781c */ /* 0x000fda0003f0f008 */
[----:B------:R-:W-:Y:S05]  /*0cb0*/  @!P0 BRA `(.L_x_14) ;  /* 0x0000000000048947 */ /* 0x000fea0003800000 */
[----:B-1----:R-:W-:Y:S01]  /*0cc0*/  BPT.TRAP 0x1 ;  /* 0x000000040000795c */ /* 0x002fe20000300000 */
.L_x_14:
[----:B------:R-:W2:Y:S01]  /*0cd0*/  S2UR UR8, SR_CgaCtaId ;  /* 0x00000000000879c3 */ /* 0x000ea20000008800 */
[----:B------:R-:W-:Y:S01]  /*0ce0*/  UMOV UR36, 0x400 ;  /* 0x0000040000247882 */ /* 0x000fe20000000000 */
[----:B------:R-:W-:Y:S01]  /*0cf0*/  IMAD.U32 R4, RZ, RZ, UR5 ;  /* 0x00000005ff047e24 */ /* 0x000fe2000f8e00ff */
[----:B------:R-:W-:-:S04]  /*0d00*/  SHF.R.S32.HI R3, RZ, 0x1f, R0 ;  /* 0x0000001fff037819 */ /* 0x000fc80000011400 */
[----:B------:R-:W-:Y:S02]  /*0d10*/  SHF.L.U32 R4, R4, 0x1f, RZ ;  /* 0x0000001f04047819 */ /* 0x000fe400000006ff */
[----:B------:R-:W-:-:S04]  /*0d20*/  LEA.HI R3, R3, R0, RZ, 0x7 ;  /* 0x0000000003037211 */ /* 0x000fc800078f38ff */
[----:B------:R-:W-:-:S05]  /*0d30*/  LOP3.LUT R3, R3, 0xffffff80, RZ, 0xc0, !PT ;  /* 0xffffff8003037812 */ /* 0x000fca00078ec0ff */
[----:B------:R-:W-:-:S05]  /*0d40*/  IMAD.IADD R3, R0, 0x1, -R3 ;  /* 0x0000000100037824 */ /* 0x000fca00078e0a03 */
[----:B------:R-:W-:Y:S01]  /*0d50*/  SHF.R.S32.HI R2, RZ, 0x1f, R3 ;  /* 0x0000001fff027819 */ /* 0x000fe20000011403 */
[----:B--2---:R-:W-:-:S03]  /*0d60*/  ULEA UR36, UR8, UR36, 0x18 ;  /* 0x0000002408247291 */ /* 0x004fc6000f8ec03f */
[----:B------:R-:W-:Y:S01]  /*0d70*/  LEA.HI R2, R2, R3, RZ, 0x2 ;  /* 0x0000000302027211 */ /* 0x000fe200078f10ff */
[----:B------:R-:W-:-:S03]  /*0d80*/  ULEA UR8, UR6, UR36, 0x3 ;  /* 0x0000002406087291 */ /* 0x000fc6000f8e183f */
[----:B------:R-:W-:-:S05]  /*0d90*/  LOP3.LUT R2, R2, 0x7ffffffc, RZ, 0xc0, !PT ;  /* 0x7ffffffc02027812 */ /* 0x000fca00078ec0ff */
[----:B------:R-:W-:Y:S01]  /*0da0*/  IMAD.IADD R2, R3, 0x1, -R2 ;  /* 0x0000000103027824 */ /* 0x000fe200078e0a02 */
[----:B------:R-:W2:Y:S02]  /*0db0*/  SYNCS.PHASECHK.TRANS64.TRYWAIT P1, [UR8+0xa850], R4 ;  /* 0x00a85004ff0075a7 */ /* 0x000ea40008020148 */
[----:B--2---:R-:W-:Y:S05]  /*0dc0*/  @!P1 BRA `(.L_x_15) ;  /* 0x0000009000309947 */ /* 0x004fea0003800000 */
.L_x_103:
[----:B------:R-:W-:Y:S01]  /*0dd0*/  IMAD.SHL.U32 R2, R2, 0x2, RZ ;  /* 0x0000000202027824 */ /* 0x000fe200078e00ff */
[----:B------:R-:W-:Y:S06]  /*0de0*/  @!P0 BRA `(.L_x_16) ;  /* 0x0000000000048947 */ /* 0x000fec0003800000 */
[----:B-1----:R-:W-:Y:S01]  /*0df0*/  BPT.TRAP 0x1 ;  /* 0x000000040000795c */ /* 0x002fe20000300000 */
.L_x_16:
[----:B------:R-:W-:Y:S01]  /*0e00*/  SHF.L.U32 R5, RZ, 0x1f, RZ ;  /* 0x0000001fff057819 */ /* 0x000fe200000006ff */
[----:B------:R-:W-:Y:S01]  /*0e10*/  UIADD3 UR21, UR36, 0xa890, URZ ;  /* 0x0000a89024157890 */ /* 0x000fe2000fffe03f */
[----:B------:R-:W-:Y:S02]  /*0e20*/  ISETP.NE.AND P2, PT, RZ, UR7, PT ;  /* 0x00000007ff007c0c */ /* 0x000fe4000bf45270 */
[----:B------:R-:W3:Y:S02]  /*0e30*/  SYNCS.PHASECHK.TRANS64.TRYWAIT P1, [UR36+0xa800], R5 ;  /* 0x00a80005ff0075a7 */ /* 0x000ee40008020164 */
[----:B---3--:R-:W-:Y:S09]  /*0e40*/  @!P1 BRA `(.L_x_17) ;  /* 0x0000009000289947 */ /* 0x008ff20003800000 */
.L_x_104:
[----:B------:R-:W-:Y:S01]  /*0e50*/  ULEA UR20, UR37, UR21, 0x3 ;  /* 0x0000001525147291 */ /* 0x000fe2000f8e183f */
[----:B--2---:R-:W-:-:S04]  /*0e60*/  SEL R3, RZ, 0x1, P2 ;  /* 0x00000001ff037807 */ /* 0x004fc80001000000 */
[----:B------:R-:W-:-:S04]  /*0e70*/  SHF.L.U32 R3, R3, 0x1f, RZ ;  /* 0x0000001f03037819 */ /* 0x000fc800000006ff */
[----:B------:R-:W2:Y:S02]  /*0e80*/  SYNCS.PHASECHK.TRANS64.TRYWAIT P1, [UR20+-0x8], R3 ;  /* 0xfffff803ff0075a7 */ /* 0x000ea40008020154 */
[----:B--2---:R-:W-:Y:S05]  /*0e90*/  @!P1 BRA `(.L_x_18) ;  /* 0x00000090002c9947 */ /* 0x004fea0003800000 */
.L_x_105:
[----:B------:R-:W-:Y:S01]  /*0ea0*/  USHF.R.U32.HI UR5, URZ, 0x4, UR36 ;  /* 0x000000043f057899 */ /* 0x000fe20008011624 */
[----:B------:R-:W-:Y:S01]  /*0eb0*/  WARPGROUP.ARRIVE ;  /* 0x00000000000079c5 */ /* 0x000fe20000000000 */
[----:B------:R-:W-:Y:S01]  /*0ec0*/  UIADD3 UR8, UR36, 0x3000, URZ ;  /* 0x0000300024087890 */ /* 0x000fe2000fffe03f */
[----:B--2---:R-:W2:Y:S01]  /*0ed0*/  LDC R3, c[0x0][0x28c] ;  /* 0x0000a300ff037b82 */ /* 0x004ea20000000800 */
[----:B------:R-:W-:Y:S01]  /*0ee0*/  ULOP3.LUT UR5, UR5, 0x3fff, URZ, 0xc0, !UPT ;  /* 0x00003fff05057892 */ /* 0x000fe2000f8ec03f */
[C---:B------:R-:W-:Y:S01]  /*0ef0*/  VIADD R4, R2.reuse, 0x1 ;  /* 0x0000000102047836 */ /* 0x040fe20000000000 */
[----:B------:R-:W-:Y:S01]  /*0f00*/  USHF.R.U32.HI UR8, URZ, 0x4, UR8 ;  /* 0x000000043f087899 */ /* 0x000fe20008011608 */
[C---:B------:R-:W-:Y:S01]  /*0f10*/  VIADD R6, R2.reuse, 0x8 ;  /* 0x0000000802067836 */ /* 0x040fe20000000000 */
[----:B------:R-:W-:Y:S01]  /*0f20*/  ULOP3.LUT UR5, UR5, 0x10000, URZ, 0xfc, !UPT ;  /* 0x0001000005057892 */ /* 0x000fe2000f8efc3f */
[----:B------:R-:W-:Y:S01]  /*0f30*/  VIADD R8, R2, 0x10 ;  /* 0x0000001002087836 */ /* 0x000fe20000000000 */
[----:B------:R-:W-:Y:S01]  /*0f40*/  ULOP3.LUT UR8, UR8, 0x3fff, URZ, 0xc0, !UPT ;  /* 0x00003fff08087892 */ /* 0x000fe2000f8ec03f */
[----:B------:R-:W-:Y:S01]  /*0f50*/  P2R R15, PR, RZ, 0x1 ;  /* 0x00000001ff0f7803 */ /* 0x000fe20000000000 */
[----:B------:R-:W-:Y:S01]  /*0f60*/  UIMAD UR5, UR6, 0x180, UR5 ;  /* 0x00000180060578a4 */ /* 0x000fe2000f8e0205 */
[----:B------:R-:W-:Y:S01]  /*0f70*/  LOP3.LUT R11, R0, 0x3, RZ, 0xc0, !PT ;  /* 0x00000003000b7812 */ /* 0x000fe200078ec0ff */
[----:B------:R-:W-:Y:S01]  /*0f80*/  ULOP3.LUT UR6, UR8, 0x10000, URZ, 0xfc, !UPT ;  /* 0x0001000008067892 */ /* 0x000fe2000f8efc3f */
[----:B------:R-:W-:Y:S01]  /*0f90*/  IMAD.MOV.U32 R71, RZ, RZ, RZ ;  /* 0x000000ffff477224 */ /* 0x000fe200078e00ff */
[----:B------:R-:W-:Y:S01]  /*0fa0*/  UMOV UR9, 0xc0000010 ;  /* 0xc000001000097882 */ /* 0x000fe20000000000 */
[----:B------:R-:W-:Y:S01]  /*0fb0*/  UMOV UR11, 0xc0000010 ;  /* 0xc0000010000b7882 */ /* 0x000fe20000000000 */
[----:B------:R-:W-:Y:S01]  /*0fc0*/  UIADD3 UR12, UR5, 0x80, URZ ;  /* 0x00000080050c7890 */ /* 0x000fe2000fffe03f */
[----:B------:R-:W-:Y:S01]  /*0fd0*/  VIADD R11, R11, 0xffffffff ;  /* 0xffffffff0b0b7836 */ /* 0x000fe20000000000 */
[----:B------:R-:W-:Y:S01]  /*0fe0*/  UMOV UR8, UR5 ;  /* 0x0000000500087c82 */ /* 0x000fe20008000000 */
[----:B------:R-:W-:Y:S01]  /*0ff0*/  UMOV UR10, UR6 ;  /* 0x00000006000a7c82 */ /* 0x000fe20008000000 */
[----:B------:R-:W-:Y:S01]  /*1000*/  UIADD3 UR14, UR6, 0x80, URZ ;  /* 0x00000080060e7890 */ /* 0x000fe2000fffe03f */
[----:B------:R-:W-:Y:S01]  /*1010*/  QGMMA.64x64x32.F32.E4M3.E4M3 R24, gdesc[UR8], RZ, !UPT, gsb0 ;  /* 0x00e00000081879f3 */ /* 0x000fe2000c0008ff */
[----:B------:R-:W-:Y:S01]  /*1020*/  UMOV UR13, 0xc0000010 ;  /* 0xc0000010000d7882 */ /* 0x000fe20000000000 */
[----:B------:R-:W-:Y:S01]  /*1030*/  UMOV UR15, 0xc0000010 ;  /* 0xc0000010000f7882 */ /* 0x000fe20000000000 */
[----:B------:R-:W-:Y:S01]  /*1040*/  UIADD3 UR16, UR5, 0x100, URZ ;  /* 0x0000010005107890 */ /* 0x000fe2000fffe03f */
[-C--:B--2---:R-:W-:Y:S01]  /*1050*/  ISETP.GE.AND P4, PT, R4, R3.reuse, PT ;  /* 0x000000030400720c */ /* 0x084fe20003f86270 */
[----:B------:R-:W-:Y:S01]  /*1060*/  UIADD3 UR18, UR6, 0x100, URZ ;  /* 0x0000010006127890 */ /* 0x000fe2000fffe03f */
[----:B------:R-:W-:Y:S01]  /*1070*/  VIADD R4, R2, 0x9 ;  /* 0x0000000902047836 */ /* 0x000fe20000000000 */
[----:B------:R-:W-:Y:S01]  /*1080*/  UMOV UR17, 0xc0000010 ;  /* 0xc000001000117882 */ /* 0x000fe20000000000 */
[----:B------:R-:W-:Y:S01]  /*1090*/  UMOV UR19, 0xc0000010 ;  /* 0xc000001000137882 */ /* 0x000fe20000000000 */
[-C--:B------:R-:W-:Y:S01]  /*10a0*/  ISETP.GE.AND P2, PT, R6, R3.reuse, PT ;  /* 0x000000030600720c */ /* 0x080fe20003f46270 */
[C---:B------:R-:W-:Y:S01]  /*10b0*/  VIADD R6, R2.reuse, 0x11 ;  /* 0x0000001102067836 */ /* 0x040fe20000000000 */
[-C--:B------:R-:W-:Y:S01]  /*10c0*/  ISETP.GE.AND P1, PT, R2, R3.reuse, PT ;  /* 0x000000030200720c */ /* 0x080fe20003f26270 */
[----:B------:R-:W-:Y:S01]  /*10d0*/  ULDC UR5, c[0x0][0x604] ;  /* 0x0001810000057ab9 */ /* 0x000fe20000000800 */
[-C--:B------:R-:W-:Y:S01]  /*10e0*/  ISETP.GE.AND P3, PT, R4, R3.reuse, PT ;  /* 0x000000030400720c */ /* 0x080fe20003f66270 */
[----:B------:R-:W-:Y:S01]  /*10f0*/  VIADD R4, R2, 0x18 ;  /* 0x0000001802047836 */ /* 0x000fe20000000000 */
[-C--:B------:R-:W-:Y:S01]  /*1100*/  ISETP.GE.AND P5, PT, R6, R3.reuse, PT ;  /* 0x000000030600720c */ /* 0x080fe20003fa6270 */
[----:B------:R-:W-:Y:S01]  /*1110*/  VIADD R6, R2, 0x19 ;  /* 0x0000001902067836 */ /* 0x000fe20000000000 */
[----:B------:R-:W-:Y:S01]  /*1120*/  ISETP.GE.AND P6, PT, R8, R3, PT ;  /* 0x000000030800720c */ /* 0x000fe20003fc6270 */
[----:B------:R-:W-:Y:S01]  /*1130*/  USHF.L.U32 UR7, UR7, 0x3, URZ ;  /* 0x0000000307077899 */ /* 0x000fe2000800063f */
[----:B------:R-:W-:-:S03]  /*1140*/  IMAD.SHL.U32 R0, R0, 0x4, RZ ;  /* 0x0000000400007824 */ /* 0x000fc600078e00ff */
[----:B------:R-:W-:-:S06]  /*1150*/  ULOP3.LUT UR7, UR7, 0x8, URZ, 0xc, !UPT ;  /* 0x0000000807077892 */ /* 0x000fcc000f8e0c3f */
[----:B------:R-:W-:Y:S01]  /*1160*/  IMAD.U32 R13, RZ, RZ, UR7 ;  /* 0x00000007ff0d7e24 */ /* 0x000fe2000f8e00ff */
[----:B------:R-:W-:Y:S02]  /*1170*/  WARPGROUP.DEPBAR.LE gsb0, 0x0 ;  /* 0x00008000000079c5 */ /* 0x000fe40000010000 */
[----:B------:R-:W-:-:S06]  /*1180*/  WARPGROUP.ARRIVE ;  /* 0x00000000000079c5 */ /* 0x000fcc0000000000 */
[----:B------:R-:W-:Y:S03]  /*1190*/  QGMMA.64x64x32.F32.E4M3.E4M3 R24, gdesc[UR12], R24, gsb0 ;  /* 0x00e000000c1879f3 */ /* 0x000fe60008000818 */
[----:B------:R-:W-:Y:S02]  /*11a0*/  WARPGROUP.DEPBAR.LE gsb0, 0x0 ;  /* 0x00008000000079c5 */ /* 0x000fe40000010000 */
[----:B------:R-:W-:-:S06]  /*11b0*/  WARPGROUP.ARRIVE ;  /* 0x00000000000079c5 */ /* 0x000fcc0000000000 */
[----:B------:R-:W-:Y:S03]  /*11c0*/  QGMMA.64x64x32.F32.E4M3.E4M3 R24, gdesc[UR16], R24, gsb0 ;  /* 0x00e00000101879f3 */ /* 0x000fe60008000818 */
[----:B------:R-:W-:Y:S02]  /*11d0*/  WARPGROUP.DEPBAR.LE gsb0, 0x0 ;  /* 0x00008000000079c5 */ /* 0x000fe40000010000 */
[----:B------:R-:W-:Y:S01]  /*11e0*/  FSEL R24, R24, -INF , !P1 ;  /* 0xff80000018187808 */ /* 0x000fe20004800000 */
[----:B------:R2:W-:Y:S01]  /*11f0*/  SYNCS.ARRIVE.TRANS64.A1T0 RZ, [R13+UR21], RZ ;  /* 0x000000ff0dff79a7 */ /* 0x0005e20008100015 */
[----:B------:R-:W-:Y:S02]  /*1200*/  FSEL R25, R25, -INF , !P4 ;  /* 0xff80000019197808 */ /* 0x000fe40006000000 */
[----:B------:R-:W-:Y:S02]  /*1210*/  FSEL R26, R26, -INF , !P1 ;  /* 0xff8000001a1a7808 */ /* 0x000fe40004800000 */
[----:B------:R-:W-:Y:S01]  /*1220*/  ISETP.GE.AND P1, PT, R4, R3, PT ;  /* 0x000000030400720c */ /* 0x000fe20003f26270 */
[----:B------:R-:W-:Y:S01]  /*1230*/  VIADD R4, R2, 0x20 ;  /* 0x0000002002047836 */ /* 0x000fe20000000000 */
[----:B------:R-:W-:-:S02]  /*1240*/  FSEL R28, R28, -INF , !P2 ;  /* 0xff8000001c1c7808 */ /* 0x000fc40005000000 */
[----:B------:R-:W-:Y:S02]  /*1250*/  FMNMX R7, R24, R25, !PT ;  /* 0x0000001918077209 */ /* 0x000fe40007800000 */
[----:B------:R-:W-:Y:S02]  /*1260*/  FSEL R27, R27, -INF , !P4 ;  /* 0xff8000001b1b7808 */ /* 0x000fe40006000000 */
[----:B------:R-:W-:Y:S02]  /*1270*/  ISETP.GE.AND P4, PT, R6, R3, PT ;  /* 0x000000030600720c */ /* 0x000fe40003f86270 */
[----:B------:R-:W-:Y:S02]  /*1280*/  FSEL R29, R29, -INF , !P3 ;  /* 0xff8000001d1d7808 */ /* 0x000fe40005800000 */
[----:B------:R-:W-:Y:S02]  /*1290*/  FMNMX R6, R28, R7, !PT ;  /* 0x000000071c067209 */ /* 0x000fe40007800000 */
[----:B------:R-:W-:-:S02]  /*12a0*/  FSEL R30, R30, -INF , !P2 ;  /* 0xff8000001e1e7808 */ /* 0x000fc40005000000 */
[-C--:B------:R-:W-:Y:S01]  /*12b0*/  ISETP.GE.AND P2, PT, R4, R3.reuse, PT ;  /* 0x000000030400720c */ /* 0x080fe20003f46270 */
[----:B------:R-:W-:Y:S01]  /*12c0*/  VIADD R4, R2, 0x21 ;  /* 0x0000002102047836 */ /* 0x000fe20000000000 */
[----:B------:R-:W-:Y:S02]  /*12d0*/  FSEL R32, R32, -INF , !P6 ;  /* 0xff80000020207808 */ /* 0x000fe40007000000 */
[----:B------:R-:W-:Y:S02]  /*12e0*/  FMNMX R7, R29, R6, !PT ;  /* 0x000000061d077209 */ /* 0x000fe40007800000 */
[----:B------:R-:W-:Y:S02]  /*12f0*/  FSEL R31, R31, -INF , !P3 ;  /* 0xff8000001f1f7808 */ /* 0x000fe40005800000 */
[----:B------:R-:W-:Y:S01]  /*1300*/  ISETP.GE.AND P3, PT, R4, R3, PT ;  /* 0x000000030400720c */ /* 0x000fe20003f66270 */
[----:B------:R-:W-:Y:S01]  /*1310*/  VIADD R4, R2, 0x28 ;  /* 0x0000002802047836 */ /* 0x000fe20000000000 */
[----:B------:R-:W-:-:S02]  /*1320*/  FSEL R33, R33, -INF , !P5 ;  /* 0xff80000021217808 */ /* 0x000fc40006800000 */
[----:B------:R-:W-:Y:S02]  /*1330*/  FMNMX R6, R32, R7, !PT ;  /* 0x0000000720067209 */ /* 0x000fe40007800000 */
        /* <DEDUP_REMOVED lines=8> */
[----:B------:R-:W-:Y:S01]  /*13c0*/  ISETP.GE.AND P5, PT, R4, R3, PT ;  /* 0x000000030400720c */ /* 0x000fe20003fa6270 */
[----:B------:R-:W-:Y:S01]  /*13d0*/  VIADD R4, R2, 0x30 ;  /* 0x0000003002047836 */ /* 0x000fe20000000000 */
[----:B------:R-:W-:Y:S02]  /*13e0*/  FSEL R40, R40, -INF , !P2 ;  /* 0xff80000028287808 */ /* 0x000fe40005000000 */
[----:B------:R-:W-:Y:S02]  /*13f0*/  FMNMX R7, R37, R6, !PT ;  /* 0x0000000625077209 */ /* 0x000fe40007800000 */
        /* <DEDUP_REMOVED lines=8> */
[----:B------:R-:W-:Y:S01]  /*1480*/  ISETP.GE.AND P4, PT, R4, R3, PT ;  /* 0x000000030400720c */ /* 0x000fe20003f86270 */
[----:B------:R-:W-:Y:S01]  /*1490*/  VIADD R4, R2, 0x38 ;  /* 0x0000003802047836 */ /* 0x000fe20000000000 */
[----:B------:R-:W-:Y:S02]  /*14a0*/  FSEL R45, R45, -INF , !P5 ;  /* 0xff8000002d2d7808 */ /* 0x000fe40006800000 */
[----:B------:R-:W-:Y:S02]  /*14b0*/  FMNMX R6, R44, R7, !PT ;  /* 0x000000072c067209 */ /* 0x000fe40007800000 */
        /* <DEDUP_REMOVED lines=8> */
[----:B------:R-:W-:Y:S02]  /*1540*/  ISETP.GE.AND P3, PT, R4, R3, PT ;  /* 0x000000030400720c */ /* 0x000fe40003f66270 */
[----:B------:R-:W-:-:S02]  /*1550*/  FSEL R52, R52, -INF , !P2 ;  /* 0xff80000034347808 */ /* 0x000fc40005000000 */
[----:B------:R-:W-:Y:S02]  /*1560*/  FMNMX R7, R49, R6, !PT ;  /* 0x0000000631077209 */ /* 0x000fe40007800000 */
[----:B------:R-:W-:Y:S02]  /*1570*/  FSEL R53, R53, -INF , !P3 ;  /* 0xff80000035357808 */ /* 0x000fe40005800000 */
[----:B------:R-:W-:Y:S02]  /*1580*/  FMNMX R4, R52, R7, !PT ;  /* 0x0000000734047209 */ /* 0x000fe40007800000 */
[----:B------:R-:W-:Y:S02]  /*1590*/  FSEL R46, R46, -INF , !P6 ;  /* 0xff8000002e2e7808 */ /* 0x000fe40007000000 */
[----:B------:R-:W-:Y:S02]  /*15a0*/  FMNMX R8, R53, R4, !PT ;  /* 0x0000000435087209 */ /* 0x000fe40007800000 */
[----:B------:R-:W-:-:S02]  /*15b0*/  FSEL R47, R47, -INF , !P5 ;  /* 0xff8000002f2f7808 */ /* 0x000fc40006800000 */
[----:B------:R-:W-:Y:S01]  /*15c0*/  FSEL R50, R50, -INF , !P1 ;  /* 0xff80000032327808 */ /* 0x000fe20004800000 */
[----:B------:R-:W3:Y:S01]  /*15d0*/  SHFL.BFLY PT, R7, R8, 0x1, 0x1f ;  /* 0x0c201f0008077f89 */ /* 0x000ee200000e0000 */
[----:B------:R-:W-:Y:S02]  /*15e0*/  FSEL R51, R51, -INF , !P4 ;  /* 0xff80000033337808 */ /* 0x000fe40006000000 */
[----:B------:R-:W-:Y:S02]  /*15f0*/  FSEL R54, R54, -INF , !P2 ;  /* 0xff80000036367808 */ /* 0x000fe40005000000 */
[----:B------:R-:W-:Y:S02]  /*1600*/  FSEL R55, R55, -INF , !P3 ;  /* 0xff80000037377808 */ /* 0x000fe40005800000 */
[----:B---3--:R-:W-:Y:S02]  /*1610*/  FMNMX R9, R8, R7, !PT ;  /* 0x0000000708097209 */ /* 0x008fe40007800000 */
[----:B------:R-:W-:-:S03]  /*1620*/  FMNMX R7, R26, R27, !PT ;  /* 0x0000001b1a077209 */ /* 0x000fc60007800000 */
[----:B------:R-:W3:Y:S01]  /*1630*/  SHFL.BFLY PT, R4, R9, 0x2, 0x1f ;  /* 0x0c401f0009047f89 */ /* 0x000ee200000e0000 */
[----:B------:R-:W-:-:S04]  /*1640*/  FMNMX R6, R30, R7, !PT ;  /* 0x000000071e067209 */ /* 0x000fc80007800000 */
[----:B------:R-:W-:-:S04]  /*1650*/  FMNMX R7, R31, R6, !PT ;  /* 0x000000061f077209 */ /* 0x000fc80007800000 */
[----:B------:R-:W-:-:S04]  /*1660*/  FMNMX R6, R34, R7, !PT ;  /* 0x0000000722067209 */ /* 0x000fc80007800000 */
[----:B------:R-:W-:-:S04]  /*1670*/  FMNMX R7, R35, R6, !PT ;  /* 0x0000000623077209 */ /* 0x000fc80007800000 */
[----:B------:R-:W-:-:S04]  /*1680*/  FMNMX R6, R38, R7, !PT ;  /* 0x0000000726067209 */ /* 0x000fc80007800000 */
[----:B------:R-:W-:Y:S02]  /*1690*/  FMNMX R7, R39, R6, !PT ;  /* 0x0000000627077209 */ /* 0x000fe40007800000 */
[----:B---3--:R-:W-:Y:S02]  /*16a0*/  FMNMX R4, R9, R4, !PT ;  /* 0x0000000409047209 */ /* 0x008fe40007800000 */
[----:B------:R-:W-:Y:S02]  /*16b0*/  FMNMX R6, R42, R7, !PT ;  /* 0x000000072a067209 */ /* 0x000fe40007800000 */
[C---:B------:R-:W-:Y:S02]  /*16c0*/  FSETP.NEU.AND P0, PT, R4.reuse, -INF , PT ;  /* 0xff8000000400780b */ /* 0x040fe40003f0d000 */
[----:B------:R-:W-:Y:S02]  /*16d0*/  FMNMX R7, R43, R6, !PT ;  /* 0x000000062b077209 */ /* 0x000fe40007800000 */
[----:B------:R-:W-:-:S02]  /*16e0*/  FSEL R10, R4, RZ, P0 ;  /* 0x000000ff040a7208 */ /* 0x000fc40000000000 */
[----:B------:R-:W-:-:S03]  /*16f0*/  FMNMX R6, R46, R7, !PT ;  /* 0x000000072e067209 */ /* 0x000fc60007800000 */
[----:B------:R-:W-:Y:S01]  /*1700*/  FMUL R10, R10, UR5 ;  /* 0x000000050a0a7c20 */ /* 0x000fe20008400000 */
[----:B------:R-:W-:-:S03]  /*1710*/  FMNMX R7, R47, R6, !PT ;  /* 0x000000062f077209 */ /* 0x000fc60007800000 */
[--C-:B------:R-:W-:Y:S01]  /*1720*/  FFMA R24, R24, UR5, -R10.reuse ;  /* 0x0000000518187c23 */ /* 0x100fe2000800080a */
[----:B------:R-:W-:Y:S01]  /*1730*/  FMNMX R6, R50, R7, !PT ;  /* 0x0000000732067209 */ /* 0x000fe20007800000 */
[--C-:B------:R-:W-:Y:S01]  /*1740*/  FFMA R36, R36, UR5, -R10.reuse ;  /* 0x0000000524247c23 */ /* 0x100fe2000800080a */
[--C-:B------:R-:W-:Y:S01]  /*1750*/  FFMA R28, R28, UR5, -R10.reuse ;  /* 0x000000051c1c7c23 */ /* 0x100fe2000800080a */
[--C-:B------:R-:W-:Y:S01]  /*1760*/  FFMA R32, R32, UR5, -R10.reuse ;  /* 0x0000000520207c23 */ /* 0x100fe2000800080a */
[----:B------:R-:W-:Y:S01]  /*1770*/  FSETP.GEU.AND P5, PT, R24, -126, PT ;  /* 0xc2fc00001800780b */ /* 0x000fe20003fae000 */
[--C-:B------:R-:W-:Y:S01]  /*1780*/  FFMA R25, R25, UR5, -R10.reuse ;  /* 0x0000000519197c23 */ /* 0x100fe2000800080a */
[----:B------:R-:W-:Y:S01]  /*1790*/  FMNMX R7, R51, R6, !PT ;  /* 0x0000000633077209 */ /* 0x000fe20007800000 */
        /* <DEDUP_REMOVED lines=10> */
[----:B------:R-:W-:Y:S01]  /*1840*/  @!P5 FMUL R24, R24, 0.5 ;  /* 0x3f0000001818d820 */ /* 0x000fe20000400000 */
[----:B------:R-:W-:Y:S01]  /*1850*/  FSETP.GEU.AND P3, PT, R33, -126, PT ;  /* 0xc2fc00002100780b */ /* 0x000fe20003f6e000 */
[----:B------:R-:W3:Y:S01]  /*1860*/  SHFL.BFLY PT, R7, R6, 0x1, 0x1f ;  /* 0x0c201f0006077f89 */ /* 0x000ee200000e0000 */
[--C-:B------:R-:W-:Y:S01]  /*1870*/  FFMA R49, R49, UR5, -R10.reuse ;  /* 0x0000000531317c23 */ /* 0x100fe2000800080a */
[----:B------:R-:W-:Y:S01]  /*1880*/  @!P2 FMUL R28, R28, 0.5 ;  /* 0x3f0000001c1ca820 */ /* 0x000fe20000400000 */
[--C-:B------:R-:W-:Y:S01]  /*1890*/  FFMA R45, R45, UR5, -R10.reuse ;  /* 0x000000052d2d7c23 */ /* 0x100fe2000800080a */
[----:B------:R-:W4:Y:S01]  /*18a0*/  MUFU.EX2 R24, R24 ;  /* 0x0000001800187308 */ /* 0x000f220000000800 */
[----:B------:R-:W-:Y:S01]  /*18b0*/  FSETP.GEU.AND P6, PT, R29, -126, PT ;  /* 0xc2fc00001d00780b */ /* 0x000fe20003fce000 */
[----:B------:R-:W-:Y:S01]  /*18c0*/  @!P4 FMUL R32, R32, 0.5 ;  /* 0x3f0000002020c820 */ /* 0x000fe20000400000 */
[--C-:B------:R-:W-:Y:S01]  /*18d0*/  FFMA R48, R48, UR5, -R10.reuse ;  /* 0x0000000530307c23 */ /* 0x100fe2000800080a */
[--C-:B------:R-:W-:Y:S01]  /*18e0*/  FFMA R40, R40, UR5, -R10.reuse ;  /* 0x0000000528287c23 */ /* 0x100fe2000800080a */
[--C-:B------:R-:W-:Y:S01]  /*18f0*/  FFMA R52, R52, UR5, -R10.reuse ;  /* 0x0000000534347c23 */ /* 0x100fe2000800080a */
[----:B------:R-:W-:Y:S01]  /*1900*/  @!P1 FMUL R25, R25, 0.5 ;  /* 0x3f00000019199820 */ /* 0x000fe20000400000 */
[----:B------:R-:W-:Y:S01]  /*1910*/  FFMA R10, R53, UR5, -R10 ;  /* 0x00000005350a7c23 */ /* 0x000fe2000800080a */
[----:B------:R-:W-:Y:S01]  /*1920*/  @!P3 FMUL R33, R33, 0.5 ;  /* 0x3f0000002121b820 */ /* 0x000fe20000400000 */
[----:B------:R-:W5:Y:S01]  /*1930*/  MUFU.EX2 R28, R28 ;  /* 0x0000001c001c7308 */ /* 0x000f620000000800 */
[----:B------:R-:W-:-:S04]  /*1940*/  FSETP.GEU.AND P0, PT, R40, -126, PT ;  /* 0xc2fc00002800780b */ /* 0x000fc80003f0e000 */
[----:B------:R-:W-:Y:S01]  /*1950*/  @!P6 FMUL R29, R29, 0.5 ;  /* 0x3f0000001d1de820 */ /* 0x000fe20000400000 */
[----:B----4-:R-:W-:Y:S01]  /*1960*/  @!P5 FMUL R24, R24, R24 ;  /* 0x000000181818d220 */ /* 0x010fe20000400000 */
[----:B------:R-:W-:Y:S01]  /*1970*/  FSETP.GEU.AND P5, PT, R36, -126, PT ;  /* 0xc2fc00002400780b */ /* 0x000fe20003fae000 */
[----:B------:R-:W4:Y:S01]  /*1980*/  MUFU.EX2 R8, R25 ;  /* 0x0000001900087308 */ /* 0x000f220000000800 */
[----:B---3--:R-:W-:-:S05]  /*1990*/  FMNMX R6, R6, R7, !PT ;  /* 0x0000000706067209 */ /* 0x008fca0007800000 */
[----:B------:R-:W-:Y:S01]  /*19a0*/  @!P0 FMUL R40, R40, 0.5 ;  /* 0x3f00000028288820 */ /* 0x000fe20000400000 */
[----:B------:R-:W3:Y:S01]  /*19b0*/  SHFL.BFLY PT, R7, R6, 0x2, 0x1f ;  /* 0x0c401f0006077f89 */ /* 0x000ee200000e0000 */
[----:B-----5:R-:W-:Y:S01]  /*19c0*/  @!P2 FMUL R28, R28, R28 ;  /* 0x0000001c1c1ca220 */ /* 0x020fe20000400000 */
[----:B------:R-:W5:Y:S01]  /*19d0*/  MUFU.EX2 R32, R32 ;  /* 0x0000002000207308 */ /* 0x000f620000000800 */
[----:B------:R-:W-:Y:S02]  /*19e0*/  FSETP.GEU.AND P2, PT, R41, -126, PT ;  /* 0xc2fc00002900780b */ /* 0x000fe40003f4e000 */
[----:B------:R-:W-:-:S05]  /*19f0*/  @!P5 FMUL R36, R36, 0.5 ;  /* 0x3f0000002424d820 */ /* 0x000fca0000400000 */
[----:B------:R-:W1:Y:S01]  /*1a00*/  MUFU.EX2 R14, R33 ;  /* 0x00000021000e7308 */ /* 0x000e620000000800 */
[----:B----4-:R-:W-:Y:S01]  /*1a10*/  @!P1 FMUL R8, R8, R8 ;  /* 0x0000000808089220 */ /* 0x010fe20000400000 */
[----:B------:R-:W-:-:S04]  /*1a20*/  FSETP.GEU.AND P1, PT, R37, -126, PT ;  /* 0xc2fc00002500780b */ /* 0x000fc80003f2e000 */
[----:B------:R-:W-:Y:S02]  /*1a30*/  @!P2 FMUL R41, R41, 0.5 ;  /* 0x3f0000002929a820 */ /* 0x000fe40000400000 */
[----:B------:R-:W4:Y:S01]  /*1a40*/  MUFU.EX2 R36, R36 ;  /* 0x0000002400247308 */ /* 0x000f220000000800 */
[----:B-----5:R-:W-:Y:S01]  /*1a50*/  @!P4 FMUL R32, R32, R32 ;  /* 0x000000202020c220 */ /* 0x020fe20000400000 */
[----:B------:R-:W-:Y:S02]  /*1a60*/  FSETP.GEU.AND P4, PT, R44, -126, PT ;  /* 0xc2fc00002c00780b */ /* 0x000fe40003f8e000 */
[----:B---3--:R-:W-:-:S03]  /*1a70*/  FMNMX R6, R6, R7, !PT ;  /* 0x0000000706067209 */ /* 0x008fc60007800000 */
[----:B------:R-:W-:Y:S01]  /*1a80*/  @!P1 FMUL R37, R37, 0.5 ;  /* 0x3f00000025259820 */ /* 0x000fe20000400000 */
[----:B------:R3:W5:Y:S01]  /*1a90*/  MUFU.EX2 R12, R29 ;  /* 0x0000001d000c7308 */ /* 0x0007620000000800 */
[----:B-1----:R-:W-:Y:S01]  /*1aa0*/  @!P3 FMUL R14, R14, R14 ;  /* 0x0000000e0e0eb220 */ /* 0x002fe20000400000 */
[----:B------:R-:W-:-:S05]  /*1ab0*/  FSETP.GEU.AND P3, PT, R45, -126, PT ;  /* 0xc2fc00002d00780b */ /* 0x000fca0003f6e000 */
[----:B------:R-:W-:Y:S01]  /*1ac0*/  @!P4 FMUL R44, R44, 0.5 ;  /* 0x3f0000002c2cc820 */ /* 0x000fe20000400000 */
[----:B------:R1:W2:Y:S01]  /*1ad0*/  MUFU.EX2 R16, R37 ;  /* 0x0000002500107308 */ /* 0x0002a20000000800 */
[----:B----4-:R-:W-:Y:S01]  /*1ae0*/  @!P5 FMUL R36, R36, R36 ;  /* 0x000000242424d220 */ /* 0x010fe20000400000 */
[C---:B------:R-:W-:Y:S02]  /*1af0*/  FSETP.NEU.AND P5, PT, R6.reuse, -INF , PT ;  /* 0xff8000000600780b */ /* 0x040fe40003fad000 */
[----:B---3--:R-:W-:Y:S02]  /*1b00*/  F2FP.SATFINITE.E4M3.F32.PACK_AB_MERGE_C R29, R71, R8, RZ ;  /* 0x00000008471d723e */ /* 0x008fe400048070ff */
[----:B------:R-:W-:Y:S01]  /*1b10*/  FSEL R7, R6, RZ, P5 ;  /* 0x000000ff06077208 */ /* 0x000fe20002800000 */
[----:B------:R-:W-:Y:S01]  /*1b20*/  @!P3 FMUL R45, R45, 0.5 ;  /* 0x3f0000002d2db820 */ /* 0x000fe20000400000 */
[----:B------:R-:W-:Y:S01]  /*1b30*/  FSETP.GEU.AND P5, PT, R49, -126, PT ;  /* 0xc2fc00003100780b */ /* 0x000fe20003fae000 */
[----:B------:R-:W3:Y:S01]  /*1b40*/  MUFU.EX2 R41, R41 ;  /* 0x0000002900297308 */ /* 0x000ee20000000800 */
[----:B-----5:R-:W-:Y:S01]  /*1b50*/  @!P6 FMUL R12, R12, R12 ;  /* 0x0000000c0c0ce220 */ /* 0x020fe20000400000 */
[----:B------:R-:W-:Y:S01]  /*1b60*/  FMUL R7, R7, UR5 ;  /* 0x0000000507077c20 */ /* 0x000fe20008400000 */
[----:B------:R-:W-:-:S02]  /*1b70*/  FSETP.GEU.AND P6, PT, R52, -126, PT ;  /* 0xc2fc00003400780b */ /* 0x000fc40003fce000 */
[----:B-1----:R-:W-:Y:S01]  /*1b80*/  F2FP.SATFINITE.E4M3.F32.PACK_AB_MERGE_C R37, R71, R14, RZ ;  /* 0x0000000e4725723e */ /* 0x002fe200048070ff */
[--C-:B------:R-:W-:Y:S01]  /*1b90*/  FFMA R26, R26, UR5, -R7.reuse ;  /* 0x000000051a1a7c23 */ /* 0x100fe20008000807 */
[--C-:B------:R-:W-:Y:S01]  /*1ba0*/  FFMA R31, R31, UR5, -R7.reuse ;  /* 0x000000051f1f7c23 */ /* 0x100fe20008000807 */
[----:B------:R-:W1:Y:S01]  /*1bb0*/  MUFU.EX2 R44, R44 ;  /* 0x0000002c002c7308 */ /* 0x000e620000000800 */
[----:B--2---:R-:W-:Y:S01]  /*1bc0*/  @!P1 FMUL R16, R16, R16 ;  /* 0x0000001010109220 */ /* 0x004fe20000400000 */
[----:B------:R-:W-:Y:S01]  /*1bd0*/  FSETP.GEU.AND P1, PT, R48, -126, PT ;  /* 0xc2fc00003000780b */ /* 0x000fe20003f2e000 */
[--C-:B------:R-:W-:Y:S01]  /*1be0*/  FFMA R27, R27, UR5, -R7.reuse ;  /* 0x000000051b1b7c23 */ /* 0x100fe20008000807 */
[----:B------:R-:W-:Y:S01]  /*1bf0*/  @!P5 FMUL R49, R49, 0.5 ;  /* 0x3f0000003131d820 */ /* 0x000fe20000400000 */
[--C-:B------:R-:W-:Y:S01]  /*1c00*/  FFMA R30, R30, UR5, -R7.reuse ;  /* 0x000000051e1e7c23 */ /* 0x100fe20008000807 */
[--C-:B------:R-:W-:Y:S01]  /*1c10*/  FFMA R34, R34, UR5, -R7.reuse ;  /* 0x0000000522227c23 */ /* 0x100fe20008000807 */
[--C-:B------:R-:W-:Y:S01]  /*1c20*/  FFMA R35, R35, UR5, -R7.reuse ;  /* 0x0000000523237c23 */ /* 0x100fe20008000807 */
[----:B------:R-:W2:Y:S01]  /*1c30*/  MUFU.EX2 R45, R45 ;  /* 0x0000002d002d7308 */ /* 0x000ea20000000800 */
[----:B---3--:R-:W-:Y:S01]  /*1c40*/  @!P2 FMUL R41, R41, R41 ;  /* 0x000000292929a220 */ /* 0x008fe20000400000 */
[----:B------:R-:W-:Y:S01]  /*1c50*/  FSETP.GEU.AND P2, PT, R10, -126, PT ;  /* 0xc2fc00000a00780b */ /* 0x000fe20003f4e000 */
[----:B------:R-:W-:Y:S01]  /*1c60*/  @!P6 FMUL R52, R52, 0.5 ;  /* 0x3f0000003434e820 */ /* 0x000fe20000400000 */
[--C-:B------:R-:W-:Y:S01]  /*1c70*/  FFMA R38, R38, UR5, -R7.reuse ;  /* 0x0000000526267c23 */ /* 0x100fe20008000807 */
[--C-:B------:R-:W-:Y:S01]  /*1c80*/  FFMA R43, R43, UR5, -R7.reuse ;  /* 0x000000052b2b7c23 */ /* 0x100fe20008000807 */
[--C-:B------:R-:W-:Y:S01]  /*1c90*/  FFMA R39, R39, UR5, -R7.reuse ;  /* 0x0000000527277c23 */ /* 0x100fe20008000807 */
[----:B------:R-:W-:Y:S01]  /*1ca0*/  @!P1 FMUL R48, R48, 0.5 ;  /* 0x3f00000030309820 */ /* 0x000fe20000400000 */
[----:B------:R-:W3:Y:S01]  /*1cb0*/  MUFU.EX2 R49, R49 ;  /* 0x0000003100317308 */ /* 0x000ee20000000800 */
[----:B-1----:R-:W-:Y:S01]  /*1cc0*/  @!P4 FMUL R44, R44, R44 ;  /* 0x0000002c2c2cc220 */ /* 0x002fe20000400000 */
[----:B------:R-:W-:Y:S01]  /*1cd0*/  FSETP.GEU.AND P4, PT, R26, -126, PT ;  /* 0xc2fc00001a00780b */ /* 0x000fe20003f8e000 */
[--C-:B------:R-:W-:Y:S01]  /*1ce0*/  FFMA R9, R42, UR5, -R7.reuse ;  /* 0x000000052a097c23 */ /* 0x100fe20008000807 */
[--C-:B------:R-:W-:Y:S01]  /*1cf0*/  FFMA R46, R46, UR5, -R7.reuse ;  /* 0x000000052e2e7c23 */ /* 0x100fe20008000807 */
[--C-:B------:R-:W-:Y:S01]  /*1d00*/  FFMA R47, R47, UR5, -R7.reuse ;  /* 0x000000052f2f7c23 */ /* 0x100fe20008000807 */
[--C-:B------:R-:W-:Y:S01]  /*1d10*/  FFMA R50, R50, UR5, -R7.reuse ;  /* 0x0000000532327c23 */ /* 0x100fe20008000807 */
[----:B------:R-:W-:Y:S01]  /*1d20*/  @!P2 FMUL R10, R10, 0.5 ;  /* 0x3f0000000a0aa820 */ /* 0x000fe20000400000 */
[----:B------:R-:W1:Y:S01]  /*1d30*/  MUFU.EX2 R48, R48 ;  /* 0x0000003000307308 */ /* 0x000e620000000800 */
[----:B--2---:R-:W-:Y:S01]  /*1d40*/  @!P3 FMUL R45, R45, R45 ;  /* 0x0000002d2d2db220 */ /* 0x004fe20000400000 */
[----:B------:R-:W-:Y:S01]  /*1d50*/  FSETP.GEU.AND P3, PT, R27, -126, PT ;  /* 0xc2fc00001b00780b */ /* 0x000fe20003f6e000 */
[--C-:B------:R-:W-:Y:S01]  /*1d60*/  FFMA R51, R51, UR5, -R7.reuse ;  /* 0x0000000533337c23 */ /* 0x100fe20008000807 */
[--C-:B------:R-:W-:Y:S01]  /*1d70*/  FFMA R54, R54, UR5, -R7.reuse ;  /* 0x0000000536367c23 */ /* 0x100fe20008000807 */
[----:B------:R-:W-:Y:S01]  /*1d80*/  FFMA R7, R55, UR5, -R7 ;  /* 0x0000000537077c23 */ /* 0x000fe20008000807 */
[----:B------:R-:W-:Y:S01]  /*1d90*/  F2FP.SATFINITE.E4M3.F32.PACK_AB_MERGE_C R33, R71, R12, RZ ;  /* 0x0000000c4721723e */ /* 0x000fe200048070ff */
[----:B------:R-:W-:Y:S01]  /*1da0*/  @!P4 FMUL R26, R26, 0.5 ;  /* 0x3f0000001a1ac820 */ /* 0x000fe20000400000 */
[----:B------:R-:W2:Y:S01]  /*1db0*/  MUFU.EX2 R52, R52 ;  /* 0x0000003400347308 */ /* 0x000ea20000000800 */
[----:B---3--:R-:W-:Y:S01]  /*1dc0*/  @!P5 FMUL R49, R49, R49 ;  /* 0x000000313131d220 */ /* 0x008fe20000400000 */
[----:B------:R-:W-:Y:S01]  /*1dd0*/  FSETP.GEU.AND P5, PT, R31, -126, PT ;  /* 0xc2fc00001f00780b */ /* 0x000fe20003fae000 */
[----:B------:R-:W-:Y:S01]  /*1de0*/  FADD R13, R8, R41 ;  /* 0x00000029080d7221 */ /* 0x000fe20000000000 */
[----:B------:R-:W-:Y:S01]  /*1df0*/  FADD R8, R28, R44 ;  /* 0x0000002c1c087221 */ /* 0x000fe20000000000 */
[----:B------:R-:W-:-:S02]  /*1e00*/  F2FP.SATFINITE.E4M3.F32.PACK_AB_MERGE_C R55, R71, R16, RZ ;  /* 0x000000104737723e */ /* 0x000fc400048070ff */
[----:B------:R-:W-:Y:S01]  /*1e10*/  @!P3 FMUL R27, R27, 0.5 ;  /* 0x3f0000001b1bb820 */ /* 0x000fe20000400000 */
[----:B------:R-:W3:Y:S01]  /*1e20*/  MUFU.EX2 R10, R10 ;  /* 0x0000000a000a7308 */ /* 0x000ee20000000800 */
[----:B-1----:R-:W-:Y:S01]  /*1e30*/  @!P1 FMUL R48, R48, R48 ;  /* 0x0000003030309220 */ /* 0x002fe20000400000 */
[----:B------:R-:W-:Y:S02]  /*1e40*/  FSETP.GEU.AND P1, PT, R30, -126, PT ;  /* 0xc2fc00001e00780b */ /* 0x000fe40003f2e000 */
[C---:B------:R-:W-:Y:S02]  /*1e50*/  F2FP.SATFINITE.E4M3.F32.PACK_AB_MERGE_C R57, R71.reuse, R44, RZ ;  /* 0x0000002c4739723e */ /* 0x040fe400048070ff */
[----:B------:R-:W-:Y:S01]  /*1e60*/  F2FP.SATFINITE.E4M3.F32.PACK_AB_MERGE_C R53, R71, R36, RZ ;  /* 0x000000244735723e */ /* 0x000fe200048070ff */
[----:B------:R-:W-:Y:S01]  /*1e70*/  @!P5 FMUL R31, R31, 0.5 ;  /* 0x3f0000001f1fd820 */ /* 0x000fe20000400000 */
[----:B------:R-:W1:Y:S01]  /*1e80*/  MUFU.EX2 R26, R26 ;  /* 0x0000001a001a7308 */ /* 0x000e620000000800 */
[----:B--2---:R-:W-:Y:S01]  /*1e90*/  @!P6 FMUL R52, R52, R52 ;  /* 0x000000343434e220 */ /* 0x004fe20000400000 */
[----:B------:R-:W-:-:S02]  /*1ea0*/  FSETP.GEU.AND P6, PT, R34, -126, PT ;  /* 0xc2fc00002200780b */ /* 0x000fc40003fce000 */
[C---:B------:R-:W-:Y:S01]  /*1eb0*/  F2FP.SATFINITE.E4M3.F32.PACK_AB_MERGE_C R58, R71.reuse, R48, RZ ;  /* 0x00000030473a723e */ /* 0x040fe200048070ff */
[----:B------:R-:W-:Y:S01]  /*1ec0*/  FADD R17, R36, R52 ;  /* 0x0000003424117221 */ /* 0x000fe20000000000 */
[----:B------:R-:W-:Y:S01]  /*1ed0*/  F2FP.SATFINITE.E4M3.F32.PACK_AB_MERGE_C R41, R71, R41, RZ ;  /* 0x000000294729723e */ /* 0x000fe200048070ff */
[----:B------:R-:W-:Y:S01]  /*1ee0*/  @!P1 FMUL R30, R30, 0.5 ;  /* 0x3f0000001e1e9820 */ /* 0x000fe20000400000 */
[----:B------:R2:W4:Y:S01]  /*1ef0*/  MUFU.EX2 R20, R31 ;  /* 0x0000001f00147308 */ /* 0x0005220000000800 */
[----:B---3--:R-:W-:Y:S01]  /*1f00*/  @!P2 FMUL R10, R10, R10 ;  /* 0x0000000a0a0aa220 */ /* 0x008fe20000400000 */
[----:B------:R-:W-:Y:S01]  /*1f10*/  FSETP.GEU.AND P2, PT, R35, -126, PT ;  /* 0xc2fc00002300780b */ /* 0x000fe20003f4e000 */
[----:B------:R-:W-:Y:S01]  /*1f20*/  FADD R8, R8, R17 ;  /* 0x0000001108087221 */ /* 0x000fe20000000000 */
[----:B------:R-:W-:Y:S02]  /*1f30*/  F2FP.SATFINITE.E4M3.F32.PACK_AB_MERGE_C R52, R71, R52, RZ ;  /* 0x000000344734723e */ /* 0x000fe400048070ff */
[----:B------:R-:W-:Y:S01]  /*1f40*/  LOP3.LUT R41, R41, 0xffff, RZ, 0xc0, !PT ;  /* 0x0000ffff29297812 */ /* 0x000fe200078ec0ff */
[----:B------:R-:W-:Y:S01]  /*1f50*/  @!P6 FMUL R34, R34, 0.5 ;  /* 0x3f0000002222e820 */ /* 0x000fe20000400000 */
[----:B------:R3:W5:Y:S01]  /*1f60*/  MUFU.EX2 R18, R27 ;  /* 0x0000001b00127308 */ /* 0x0007620000000800 */
[----:B-1----:R-:W-:Y:S01]  /*1f70*/  @!P4 FMUL R26, R26, R26 ;  /* 0x0000001a1a1ac220 */ /* 0x002fe20000400000 */
[----:B------:R-:W-:-:S02]  /*1f80*/  FSETP.GEU.AND P4, PT, R38, -126, PT ;  /* 0xc2fc00002600780b */ /* 0x000fc40003f8e000 */
[----:B--2---:R-:W-:Y:S02]  /*1f90*/  F2FP.SATFINITE.E4M3.F32.PACK_AB_MERGE_C R31, R71, R28, RZ ;  /* 0x0000001c471f723e */ /* 0x004fe400048070ff */
[----:B------:R-:W-:Y:S01]  /*1fa0*/  LOP3.LUT R52, R52, 0xff, RZ, 0xc0, !PT ;  /* 0x000000ff34347812 */ /* 0x000fe200078ec0ff */
[----:B------:R-:W-:Y:S01]  /*1fb0*/  @!P2 FMUL R35, R35, 0.5 ;  /* 0x3f0000002323a820 */ /* 0x000fe20000400000 */
[----:B------:R-:W1:Y:S01]  /*1fc0*/  MUFU.EX2 R40, R40 ;  /* 0x0000002800287308 */ /* 0x000e620000000800 */
[----:B----4-:R-:W-:Y:S01]  /*1fd0*/  @!P5 FMUL R20, R20, R20 ;  /* 0x000000141414d220 */ /* 0x010fe20000400000 */
[----:B------:R-:W-:Y:S02]  /*1fe0*/  FSETP.GEU.AND P5, PT, R43, -126, PT ;  /* 0xc2fc00002b00780b */ /* 0x000fe40003fae000 */
[----:B---3--:R-:W-:Y:S02]  /*1ff0*/  F2FP.SATFINITE.E4M3.F32.PACK_AB_MERGE_C R27, R71, R24, RZ ;  /* 0x00000018471b723e */ /* 0x008fe400048070ff */
[----:B------:R-:W-:Y:S01]  /*2000*/  LOP3.LUT R31, R31, 0xff, RZ, 0xc0, !PT ;  /* 0x000000ff1f1f7812 */ /* 0x000fe200078ec0ff */
[----:B------:R-:W-:Y:S01]  /*2010*/  @!P4 FMUL R38, R38, 0.5 ;  /* 0x3f0000002626c820 */ /* 0x000fe20000400000 */
[----:B------:R-:W2:Y:S01]  /*2020*/  MUFU.EX2 R30, R30 ;  /* 0x0000001e001e7308 */ /* 0x000ea20000000800 */
[----:B-----5:R-:W-:Y:S01]  /*2030*/  @!P3 FMUL R18, R18, R18 ;  /* 0x000000121212b220 */ /* 0x020fe20000400000 */
[----:B------:R-:W-:-:S02]  /*2040*/  FSETP.GEU.AND P3, PT, R39, -126, PT ;  /* 0xc2fc00002700780b */ /* 0x000fc40003f6e000 */
[----:B------:R-:W-:Y:S02]  /*2050*/  LOP3.LUT R27, R27, 0xff, RZ, 0xc0, !PT ;  /* 0x000000ff1b1b7812 */ /* 0x000fe400078ec0ff */
[----:B------:R-:W-:Y:S01]  /*2060*/  F2FP.SATFINITE.E4M3.F32.PACK_AB_MERGE_C R28, R71, R18, RZ ;  /* 0x00000012471c723e */ /* 0x000fe200048070ff */
[----:B------:R-:W-:Y:S01]  /*2070*/  @!P5 FMUL R43, R43, 0.5 ;  /* 0x3f0000002b2bd820 */ /* 0x000fe20000400000 */
[----:B------:R3:W4:Y:S01]  /*2080*/  MUFU.EX2 R22, R35 ;  /* 0x0000002300167308 */ /* 0x0007220000000800 */
[----:B-1----:R-:W-:Y:S01]  /*2090*/  @!P0 FMUL R40, R40, R40 ;  /* 0x0000002828288220 */ /* 0x002fe20000400000 */
[----:B------:R-:W-:Y:S02]  /*20a0*/  FSETP.GEU.AND P0, PT, R46, -126, PT ;  /* 0xc2fc00002e00780b */ /* 0x000fe40003f0e000 */
[----:B------:R-:W-:Y:S02]  /*20b0*/  LOP3.LUT R53, R53, 0xff, RZ, 0xc0, !PT ;  /* 0x000000ff35357812 */ /* 0x000fe400078ec0ff */
[----:B------:R-:W-:Y:S01]  /*20c0*/  F2FP.SATFINITE.E4M3.F32.PACK_AB_MERGE_C R56, R71, R40, RZ ;  /* 0x000000284738723e */ /* 0x000fe200048070ff */
[----:B------:R-:W-:Y:S01]  /*20d0*/  @!P3 FMUL R39, R39, 0.5 ;  /* 0x3f0000002727b820 */ /* 0x000fe20000400000 */
[----:B------:R-:W1:Y:S01]  /*20e0*/  MUFU.EX2 R34, R34 ;  /* 0x0000002200227308 */ /* 0x000e620000000800 */
[----:B--2---:R-:W-:Y:S01]  /*20f0*/  @!P1 FMUL R30, R30, R30 ;  /* 0x0000001e1e1e9220 */ /* 0x004fe20000400000 */
[----:B------:R-:W-:-:S02]  /*2100*/  FSETP.GEU.AND P1, PT, R9, -126, PT ;  /* 0xc2fc00000900780b */ /* 0x000fc40003f2e000 */
[----:B---3--:R-:W-:Y:S02]  /*2110*/  F2FP.SATFINITE.E4M3.F32.PACK_AB_MERGE_C R35, R71, R32, RZ ;  /* 0x000000204723723e */ /* 0x008fe400048070ff */
[----:B------:R-:W-:Y:S01]  /*2120*/  LOP3.LUT R56, R56, 0xff, RZ, 0xc0, !PT ;  /* 0x000000ff38387812 */ /* 0x000fe200078ec0ff */
[----:B------:R-:W-:Y:S01]  /*2130*/  @!P0 FMUL R46, R46, 0.5 ;  /* 0x3f0000002e2e8820 */ /* 0x000fe20000400000 */
[----:B------:R2:W3:Y:S01]  /*2140*/  MUFU.EX2 R42, R39 ;  /* 0x00000027002a7308 */ /* 0x0004e20000000800 */
[----:B----4-:R-:W-:Y:S01]  /*2150*/  @!P2 FMUL R22, R22, R22 ;  /* 0x000000161616a220 */ /* 0x010fe20000400000 */
[----:B------:R-:W-:Y:S02]  /*2160*/  FSETP.GEU.AND P2, PT, R47, -126, PT ;  /* 0xc2fc00002f00780b */ /* 0x000fe40003f4e000 */
[----:B------:R-:W-:Y:S02]  /*2170*/  LOP3.LUT R35, R35, 0xff, RZ, 0xc0, !PT ;  /* 0x000000ff23237812 */ /* 0x000fe400078ec0ff */
[----:B------:R-:W-:Y:S01]  /*2180*/  PRMT R41, R41, 0x7604, R56 ;  /* 0x0000760429297816 */ /* 0x000fe20000000038 */
[----:B------:R-:W-:Y:S01]  /*2190*/  @!P1 FMUL R9, R9, 0.5 ;  /* 0x3f00000009099820 */ /* 0x000fe20000400000 */
[----:B------:R-:W4:Y:S01]  /*21a0*/  MUFU.EX2 R38, R38 ;  /* 0x0000002600267308 */ /* 0x000f220000000800 */
[----:B-1----:R-:W-:Y:S01]  /*21b0*/  @!P6 FMUL R34, R34, R34 ;  /* 0x000000222222e220 */ /* 0x002fe20000400000 */
[----:B------:R-:W-:-:S02]  /*21c0*/  FSETP.GEU.AND P6, PT, R54, -126, PT ;  /* 0xc2fc00003600780b */ /* 0x000fc40003fce000 */
[C---:B--2---:R-:W-:Y:S02]  /*21d0*/  F2FP.SATFINITE.E4M3.F32.PACK_AB_MERGE_C R39, R71.reuse, R22, RZ ;  /* 0x000000164727723e */ /* 0x044fe400048070ff */
[----:B------:R-:W-:Y:S01]  /*21e0*/  F2FP.SATFINITE.E4M3.F32.PACK_AB_MERGE_C R36, R71, R34, RZ ;  /* 0x000000224724723e */ /* 0x000fe200048070ff */
[----:B------:R-:W-:Y:S01]  /*21f0*/  @!P2 FMUL R47, R47, 0.5 ;  /* 0x3f0000002f2fa820 */ /* 0x000fe20000400000 */
[----:B------:R-:W1:Y:S01]  /*2200*/  MUFU.EX2 R43, R43 ;  /* 0x0000002b002b7308 */ /* 0x000e620000000800 */
[----:B---3--:R-:W-:Y:S01]  /*2210*/  @!P3 FMUL R42, R42, R42 ;  /* 0x0000002a2a2ab220 */ /* 0x008fe20000400000 */
[----:B------:R-:W-:Y:S02]  /*2220*/  FSETP.GEU.AND P3, PT, R51, -126, PT ;  /* 0xc2fc00003300780b */ /* 0x000fe40003f6e000 */
[----:B------:R-:W-:Y:S02]  /*2230*/  LOP3.LUT R39, R39, 0xffff, RZ, 0xc0, !PT ;  /* 0x0000ffff27277812 */ /* 0x000fe400078ec0ff */
[----:B------:R-:W-:Y:S01]  /*2240*/  LOP3.LUT R58, R58, 0xff, RZ, 0xc0, !PT ;  /* 0x000000ff3a3a7812 */ /* 0x000fe200078ec0ff */
[----:B------:R-:W-:Y:S01]  /*2250*/  @!P6 FMUL R54, R54, 0.5 ;  /* 0x3f0000003636e820 */ /* 0x000fe20000400000 */
[----:B------:R-:W2:Y:S01]  /*2260*/  MUFU.EX2 R9, R9 ;  /* 0x0000000900097308 */ /* 0x000ea20000000800 */
[----:B----4-:R-:W-:Y:S01]  /*2270*/  @!P4 FMUL R38, R38, R38 ;  /* 0x000000262626c220 */ /* 0x010fe20000400000 */
[----:B------:R-:W-:-:S02]  /*2280*/  FSETP.GEU.AND P4, PT, R50, -126, PT ;  /* 0xc2fc00003200780b */ /* 0x000fc40003f8e000 */
[----:B------:R-:W-:Y:S02]  /*2290*/  LOP3.LUT R28, R28, 0xffff, RZ, 0xc0, !PT ;  /* 0x0000ffff1c1c7812 */ /* 0x000fe400078ec0ff */
[----:B------:R-:W-:Y:S01]  /*22a0*/  LOP3.LUT R57, R57, 0xff, RZ, 0xc0, !PT ;  /* 0x000000ff39397812 */ /* 0x000fe200078ec0ff */
[----:B------:R-:W-:Y:S01]  /*22b0*/  @!P3 FMUL R51, R51, 0.5 ;  /* 0x3f0000003333b820 */ /* 0x000fe20000400000 */
[----:B------:R-:W3:Y:S01]  /*22c0*/  MUFU.EX2 R46, R46 ;  /* 0x0000002e002e7308 */ /* 0x000ee20000000800 */
[----:B-1----:R-:W-:Y:S01]  /*22d0*/  @!P5 FMUL R43, R43, R43 ;  /* 0x0000002b2b2bd220 */ /* 0x002fe20000400000 */
[----:B------:R-:W-:Y:S01]  /*22e0*/  FSETP.GEU.AND P5, PT, R7, -126, PT ;  /* 0xc2fc00000700780b */ /* 0x000fe20003fae000 */
[----:B------:R-:W-:Y:S02]  /*22f0*/  IMAD.SHL.U32 R28, R28, 0x1000000, RZ ;  /* 0x010000001c1c7824 */ /* 0x000fe400078e00ff */
[----:B------:R-:W-:Y:S01]  /*2300*/  FADD R19, R18, R43 ;  /* 0x0000002b12137221 */ /* 0x000fe20000000000 */
[----:B------:R-:W-:Y:S01]  /*2310*/  F2FP.SATFINITE.E4M3.F32.PACK_AB_MERGE_C R43, R71, R43, RZ ;  /* 0x0000002b472b723e */ /* 0x000fe200048070ff */
[----:B------:R-:W-:Y:S01]  /*2320*/  @!P4 FMUL R50, R50, 0.5 ;  /* 0x3f0000003232c820 */ /* 0x000fe20000400000 */
[----:B------:R-:W1:Y:S01]  /*2330*/  MUFU.EX2 R47, R47 ;  /* 0x0000002f002f7308 */ /* 0x000e620000000800 */
[----:B--2---:R-:W-:Y:S01]  /*2340*/  @!P1 FMUL R9, R9, R9 ;  /* 0x0000000909099220 */ /* 0x004fe20000400000 */
[----:B------:R-:W-:Y:S01]  /*2350*/  ISETP.GT.U32.AND P1, PT, R11, 0x1, PT ;  /* 0x000000010b00780c */ /* 0x000fe20003f24070 */
[----:B------:R-:W-:Y:S01]  /*2360*/  FADD R11, R24, R40 ;  /* 0x00000028180b7221 */ /* 0x000fe20000000000 */
[----:B------:R-:W-:Y:S01]  /*2370*/  FADD R24, R14, R49 ;  /* 0x000000310e187221 */ /* 0x000fe20000000000 */
[----:B------:R-:W-:Y:S01]  /*2380*/  FADD R14, R16, R10 ;  /* 0x0000000a100e7221 */ /* 0x000fe20000000000 */
[----:B------:R-:W-:Y:S01]  /*2390*/  FADD R16, R26, R9 ;  /* 0x000000091a107221 */ /* 0x000fe20000000000 */
[----:B------:R-:W-:Y:S01]  /*23a0*/  @!P5 FMUL R7, R7, 0.5 ;  /* 0x3f0000000707d820 */ /* 0x000fe20000400000 */
[----:B------:R-:W2:Y:S01]  /*23b0*/  MUFU.EX2 R51, R51 ;  /* 0x0000003300337308 */ /* 0x000ea20000000800 */
[----:B---3--:R-:W-:Y:S01]  /*23c0*/  @!P0 FMUL R46, R46, R46 ;  /* 0x0000002e2e2e8220 */ /* 0x008fe20000400000 */
[----:B------:R-:W-:Y:S01]  /*23d0*/  ISETP.NE.AND P0, PT, R15, RZ, PT ;  /* 0x000000ff0f00720c */ /* 0x000fe20003f05270 */
[----:B------:R-:W-:Y:S01]  /*23e0*/  FADD R15, R12, R45 ;  /* 0x0000002d0c0f7221 */ /* 0x000fe20000000000 */
[----:B------:R-:W-:Y:S01]  /*23f0*/  FADD R12, R32, R48 ;  /* 0x00000030200c7221 */ /* 0x000fe20000000000 */
[C---:B------:R-:W-:Y:S01]  /*2400*/  F2FP.SATFINITE.E4M3.F32.PACK_AB_MERGE_C R32, R71.reuse, R20, RZ ;  /* 0x000000144720723e */ /* 0x040fe200048070ff */
[----:B------:R-:W-:Y:S01]  /*2410*/  FADD R18, R30, R46 ;  /* 0x0000002e1e127221 */ /* 0x000fe20000000000 */
[----:B------:R-:W-:Y:S01]  /*2420*/  F2FP.SATFINITE.E4M3.F32.PACK_AB_MERGE_C R44, R71, R9, RZ ;  /* 0x00000009472c723e */ /* 0x000fe200048070ff */
[----:B------:R-:W3:Y:S01]  /*2430*/  MUFU.EX2 R50, R50 ;  /* 0x0000003200327308 */ /* 0x000ee20000000800 */
[----:B-1----:R-:W-:Y:S01]  /*2440*/  @!P2 FMUL R47, R47, R47 ;  /* 0x0000002f2f2fa220 */ /* 0x002fe20000400000 */
[----:B------:R-:W-:Y:S01]  /*2450*/  F2FP.SATFINITE.E4M3.F32.PACK_AB_MERGE_C R26, R71, R26, RZ ;  /* 0x0000001a471a723e */ /* 0x000fe200048070ff */
[----:B------:R-:W-:Y:S01]  /*2460*/  FADD R13, R13, R24 ;  /* 0x000000180d0d7221 */ /* 0x000fe20000000000 */
[C---:B------:R-:W-:Y:S01]  /*2470*/  F2FP.SATFINITE.E4M3.F32.PACK_AB_MERGE_C R9, R71.reuse, R10, RZ ;  /* 0x0000000a4709723e */ /* 0x040fe200048070ff */
[----:B------:R-:W-:Y:S01]  /*2480*/  FADD R21, R20, R47 ;  /* 0x0000002f14157221 */ /* 0x000fe20000000000 */
[----:B------:R-:W-:Y:S01]  /*2490*/  F2FP.SATFINITE.E4M3.F32.PACK_AB_MERGE_C R45, R71, R45, RZ ;  /* 0x0000002d472d723e */ /* 0x000fe200048070ff */
[----:B------:R-:W-:Y:S01]  /*24a0*/  IMAD.U32 R44, R44, 0x10000, RZ ;  /* 0x000100002c2c7824 */ /* 0x000fe200078e00ff */
[----:B------:R-:W1:Y:S01]  /*24b0*/  MUFU.EX2 R54, R54 ;  /* 0x0000003600367308 */ /* 0x000e620000000800 */
[----:B--2---:R-:W-:Y:S01]  /*24c0*/  @!P3 FMUL R51, R51, R51 ;  /* 0x000000333333b220 */ /* 0x004fe20000400000 */
[----:B------:R-:W-:Y:S01]  /*24d0*/  F2FP.SATFINITE.E4M3.F32.PACK_AB_MERGE_C R49, R71, R49, RZ ;  /* 0x000000314731723e */ /* 0x000fe200048070ff */
[----:B------:R-:W-:Y:S01]  /*24e0*/  FADD R14, R15, R14 ;  /* 0x0000000e0f0e7221 */ /* 0x000fe20000000000 */
[C---:B------:R-:W-:Y:S01]  /*24f0*/  F2FP.SATFINITE.E4M3.F32.PACK_AB_MERGE_C R30, R71.reuse, R30, RZ ;  /* 0x0000001e471e723e */ /* 0x040fe200048070ff */
[----:B------:R-:W-:Y:S01]  /*2500*/  FADD R20, R22, R51 ;  /* 0x0000003316147221 */ /* 0x000fe20000000000 */
[----:B------:R-:W-:Y:S01]  /*2510*/  F2FP.SATFINITE.E4M3.F32.PACK_AB_MERGE_C R40, R71, R38, RZ ;  /* 0x000000264728723e */ /* 0x000fe200048070ff */
[----:B------:R-:W-:Y:S01]  /*2520*/  FADD R13, R13, R14 ;  /* 0x0000000e0d0d7221 */ /* 0x000fe20000000000 */
[----:B------:R-:W2:Y:S01]  /*2530*/  MUFU.EX2 R7, R7 ;  /* 0x0000000700077308 */ /* 0x000ea20000000800 */
[----:B---3--:R-:W-:Y:S01]  /*2540*/  @!P4 FMUL R50, R50, R50 ;  /* 0x000000323232c220 */ /* 0x008fe20000400000 */
[----:B------:R-:W-:Y:S01]  /*2550*/  F2FP.SATFINITE.E4M3.F32.PACK_AB_MERGE_C R48, R71, R46, RZ ;  /* 0x0000002e4730723e */ /* 0x000fe200048070ff */
[----:B------:R-:W-:Y:S01]  /*2560*/  FADD R19, R19, R20 ;  /* 0x0000001413137221 */ /* 0x000fe20000000000 */
[C---:B------:R-:W-:Y:S01]  /*2570*/  F2FP.SATFINITE.E4M3.F32.PACK_AB_MERGE_C R47, R71.reuse, R47, RZ ;  /* 0x0000002f472f723e */ /* 0x040fe200048070ff */
[----:B------:R-:W-:Y:S01]  /*2580*/  FADD R23, R34, R50 ;  /* 0x0000003222177221 */ /* 0x000fe20000000000 */
[----:B------:R-:W-:-:S02]  /*2590*/  F2FP.SATFINITE.E4M3.F32.PACK_AB_MERGE_C R50, R71, R50, RZ ;  /* 0x000000324732723e */ /* 0x000fc400048070ff */
[----:B------:R-:W-:Y:S01]  /*25a0*/  F2FP.SATFINITE.E4M3.F32.PACK_AB_MERGE_C R51, R71, R51, RZ ;  /* 0x000000334733723e */ /* 0x000fe200048070ff */
[----:B-1----:R-:W-:Y:S01]  /*25b0*/  @!P6 FMUL R54, R54, R54 ;  /* 0x000000363636e220 */ /* 0x002fe20000400000 */
[----:B------:R-:W-:Y:S01]  /*25c0*/  LOP3.LUT R10, R29, 0xffff, RZ, 0xc0, !PT ;  /* 0x0000ffff1d0a7812 */ /* 0x000fe200078ec0ff */
[----:B------:R-:W-:Y:S01]  /*25d0*/  IMAD.U32 R29, R40, 0x10000, RZ ;  /* 0x00010000281d7824 */ /* 0x000fe200078e00ff */
[----:B------:R-:W-:Y:S01]  /*25e0*/  LOP3.LUT R34, R37, 0xffff, RZ, 0xc0, !PT ;  /* 0x0000ffff25227812 */ /* 0x000fe200078ec0ff */
[----:B------:R-:W-:Y:S01]  /*25f0*/  FADD R25, R38, R54 ;  /* 0x0000003626197221 */ /* 0x000fe20000000000 */
[----:B------:R-:W-:Y:S01]  /*2600*/  F2FP.SATFINITE.E4M3.F32.PACK_AB_MERGE_C R54, R71, R54, RZ ;  /* 0x000000364736723e */ /* 0x000fe200048070ff */
[----:B------:R-:W-:Y:S01]  /*2610*/  IMAD.U32 R50, R50, 0x10000, RZ ;  /* 0x0001000032327824 */ /* 0x000fe200078e00ff */
[----:B------:R-:W-:Y:S01]  /*2620*/  PRMT R10, R10, 0x7604, R27 ;  /* 0x000076040a0a7816 */ /* 0x000fe2000000001b */
[----:B--2---:R-:W-:Y:S01]  /*2630*/  @!P5 FMUL R7, R7, R7 ;  /* 0x000000070707d220 */ /* 0x004fe20000400000 */
[----:B------:R-:W-:Y:S01]  /*2640*/  IMAD.U32 R27, R36, 0x10000, RZ ;  /* 0x00010000241b7824 */ /* 0x000fe200078e00ff */
[----:B------:R-:W-:Y:S01]  /*2650*/  PRMT R34, R34, 0x7604, R35 ;  /* 0x0000760422227816 */ /* 0x000fe20000000023 */
[----:B------:R-:W-:Y:S01]  /*2660*/  FADD R16, R16, R23 ;  /* 0x0000001710107221 */ /* 0x000fe20000000000 */
[----:B------:R-:W-:Y:S01]  /*2670*/  FADD R22, R42, R7 ;  /* 0x000000072a167221 */ /* 0x000fe20000000000 */
[C---:B------:R-:W-:Y:S01]  /*2680*/  F2FP.SATFINITE.E4M3.F32.PACK_AB_MERGE_C R42, R71.reuse, R42, RZ ;  /* 0x0000002a472a723e */ /* 0x040fe200048070ff */
[----:B------:R-:W-:Y:S01]  /*2690*/  FADD R25, R18, R25 ;  /* 0x0000001912197221 */ /* 0x000fe20000000000 */
[----:B------:R-:W-:Y:S01]  /*26a0*/  F2FP.SATFINITE.E4M3.F32.PACK_AB_MERGE_C R71, R71, R7, RZ ;  /* 0x000000074747723e */ /* 0x000fe200048070ff */
[----:B------:R-:W-:Y:S01]  /*26b0*/  FADD R7, R11, R12 ;  /* 0x0000000c0b077221 */ /* 0x000fe20000000000 */
[----:B------:R-:W-:Y:S01]  /*26c0*/  LOP3.LUT R11, R9, 0xffff, RZ, 0xc0, !PT ;  /* 0x0000ffff090b7812 */ /* 0x000fe200078ec0ff */
[----:B------:R-:W-:Y:S01]  /*26d0*/  IMAD.U32 R9, R26, 0x10000, RZ ;  /* 0x000100001a097824 */ /* 0x000fe200078e00ff */
[----:B------:R-:W-:Y:S01]  /*26e0*/  LOP3.LUT R27, R34, 0xff0000, R27, 0xf8, !PT ;  /* 0x00ff0000221b7812 */ /* 0x000fe200078ef81b */
[----:B------:R-:W-:Y:S01]  /*26f0*/  FADD R8, R7, R8 ;  /* 0x0000000807087221 */ /* 0x000fe20000000000 */
[----:B------:R-:W-:Y:S01]  /*2700*/  LOP3.LUT R43, R43, 0xffff, RZ, 0xc0, !PT ;  /* 0x0000ffff2b2b7812 */ /* 0x000fe200078ec0ff */
[----:B------:R-:W-:Y:S01]  /*2710*/  IMAD.MOV.U32 R7, RZ, RZ, 0x3276 ;  /* 0x00003276ff077424 */ /* 0x000fe200078e00ff */
[----:B------:R-:W-:Y:S01]  /*2720*/  LOP3.LUT R9, R10, 0xff0000, R9, 0xf8, !PT ;  /* 0x00ff00000a097812 */ /* 0x000fe200078ef809 */
[----:B------:R-:W-:Y:S01]  /*2730*/  IMAD.SHL.U32 R10, R39, 0x1000000, RZ ;  /* 0x01000000270a7824 */ /* 0x000fe200078e00ff */
[----:B------:R-:W-:Y:S01]  /*2740*/  LOP3.LUT R12, R33, 0xffff, RZ, 0xc0, !PT ;  /* 0x0000ffff210c7812 */ /* 0x000fe200078ec0ff */
[----:B------:R-:W-:Y:S01]  /*2750*/  IMAD.U32 R33, R54, 0x10000, RZ ;  /* 0x0001000036217824 */ /* 0x000fe200078e00ff */
[----:B------:R-:W-:Y:S01]  /*2760*/  LOP3.LUT R38, R55, 0xffff, RZ, 0xc0, !PT ;  /* 0x0000ffff37267812 */ /* 0x000fe200078ec0ff */
[----:B------:R-:W-:Y:S01]  /*2770*/  FADD R22, R21, R22 ;  /* 0x0000001615167221 */ /* 0x000fe20000000000 */
[----:B------:R-:W-:Y:S01]  /*2780*/  LOP3.LUT R49, R49, 0xffff, RZ, 0xc0, !PT ;  /* 0x0000ffff31317812 */ /* 0x000fe200078ec0ff */
[----:B------:R-:W-:Y:S01]  /*2790*/  FADD R16, R16, R25 ;  /* 0x0000001910107221 */ /* 0x000fe20000000000 */
[----:B------:R-:W-:Y:S01]  /*27a0*/  LOP3.LUT R27, R27, R10, RZ, 0xfc, !PT ;  /* 0x0000000a1b1b7212 */ /* 0x000fe200078efcff */
[----:B------:R-:W-:Y:S01]  /*27b0*/  IMAD.SHL.U32 R10, R43, 0x1000000, RZ ;  /* 0x010000002b0a7824 */ /* 0x000fe200078e00ff */
[----:B------:R-:W-:Y:S01]  /*27c0*/  PRMT R52, R11, 0x7604, R52 ;  /* 0x000076040b347816 */ /* 0x000fe20000000034 */
[----:B------:R-:W-:Y:S01]  /*27d0*/  IMAD.U32 R11, R30, 0x10000, RZ ;  /* 0x000100001e0b7824 */ /* 0x000fe200078e00ff */
[----:B------:R-:W-:Y:S01]  /*27e0*/  LOP3.LUT R32, R32, 0xffff, RZ, 0xc0, !PT ;  /* 0x0000ffff20207812 */ /* 0x000fe200078ec0ff */
[----:B------:R-:W-:Y:S01]  /*27f0*/  FADD R19, R19, R22 ;  /* 0x0000001613137221 */ /* 0x000fe20000000000 */
[----:B------:R-:W-:Y:S01]  /*2800*/  LOP3.LUT R42, R42, 0xffff, RZ, 0xc0, !PT ;  /* 0x0000ffff2a2a7812 */ /* 0x000fe200078ec0ff */
[----:B------:R-:W-:Y:S01]  /*2810*/  FADD R8, R8, R13 ;  /* 0x0000000d08087221 */ /* 0x000fe20000000000 */
[----:B------:R-:W-:Y:S01]  /*2820*/  LOP3.LUT R41, R41, 0xff0000, R44, 0xf8, !PT ;  /* 0x00ff000029297812 */ /* 0x000fe200078ef82c */
[----:B------:R-:W-:Y:S01]  /*2830*/  IMAD.SHL.U32 R32, R32, 0x1000000, RZ ;  /* 0x0100000020207824 */ /* 0x000fe200078e00ff */
[----:B------:R-:W-:Y:S01]  /*2840*/  LOP3.LUT R51, R51, 0xffff, RZ, 0xc0, !PT ;  /* 0x0000ffff33337812 */ /* 0x000fe200078ec0ff */
[----:B------:R-:W-:Y:S01]  /*2850*/  IMAD.SHL.U32 R42, R42, 0x1000000, RZ ;  /* 0x010000002a2a7824 */ /* 0x000fe200078e00ff */
[----:B------:R-:W-:Y:S01]  /*2860*/  PRMT R12, R12, 0x7604, R31 ;  /* 0x000076040c0c7816 */ /* 0x000fe2000000001f */
[----:B------:R-:W-:Y:S01]  /*2870*/  IMAD.U32 R31, R48, 0x10000, RZ ;  /* 0x00010000301f7824 */ /* 0x000fe200078e00ff */
[----:B------:R-:W-:-:S02]  /*2880*/  PRMT R38, R38, 0x7604, R53 ;  /* 0x0000760426267816 */ /* 0x000fc40000000035 */
[----:B------:R-:W-:Y:S02]  /*2890*/  LOP3.LUT R46, R45, 0xffff, RZ, 0xc0, !PT ;  /* 0x0000ffff2d2e7812 */ /* 0x000fe400078ec0ff */
[----:B------:R-:W-:Y:S02]  /*28a0*/  PRMT R49, R49, 0x7604, R58 ;  /* 0x0000760431317816 */ /* 0x000fe4000000003a */
[----:B------:R-:W-:Y:S02]  /*28b0*/  LOP3.LUT R47, R47, 0xffff, RZ, 0xc0, !PT ;  /* 0x0000ffff2f2f7812 */ /* 0x000fe400078ec0ff */
[----:B------:R-:W-:Y:S02]  /*28c0*/  LOP3.LUT R71, R71, 0xffff, RZ, 0xc0, !PT ;  /* 0x0000ffff47477812 */ /* 0x000fe400078ec0ff */
[----:B------:R-:W-:Y:S01]  /*28d0*/  LOP3.LUT R41, R41, R10, RZ, 0xfc, !PT ;  /* 0x0000000a29297212 */ /* 0x000fe200078efcff */
[----:B------:R-:W-:Y:S01]  /*28e0*/  IMAD.SHL.U32 R10, R51, 0x1000000, RZ ;  /* 0x01000000330a7824 */ /* 0x000fe200078e00ff */
[----:B------:R-:W-:Y:S01]  /*28f0*/  LOP3.LUT R11, R12, 0xff0000, R11, 0xf8, !PT ;  /* 0x00ff00000c0b7812 */ /* 0x000fe200078ef80b */
[----:B------:R-:W-:Y:S01]  /*2900*/  IMAD.SHL.U32 R12, R47, 0x1000000, RZ ;  /* 0x010000002f0c7824 */ /* 0x000fe200078e00ff */
[----:B------:R-:W-:-:S02]  /*2910*/  LOP3.LUT R29, R38, 0xff0000, R29, 0xf8, !PT ;  /* 0x00ff0000261d7812 */ /* 0x000fc400078ef81d */
[----:B------:R-:W-:Y:S02]  /*2920*/  PRMT R46, R46, 0x7604, R57 ;  /* 0x000076042e2e7816 */ /* 0x000fe40000000039 */
[----:B------:R-:W-:Y:S02]  /*2930*/  LOP3.LUT R49, R49, 0xff0000, R50, 0xf8, !PT ;  /* 0x00ff000031317812 */ /* 0x000fe400078ef832 */
[----:B------:R-:W-:Y:S01]  /*2940*/  LOP3.LUT R9, R9, R28, RZ, 0xfc, !PT ;  /* 0x0000001c09097212 */ /* 0x000fe200078efcff */
[----:B------:R-:W-:Y:S01]  /*2950*/  IMAD.SHL.U32 R28, R71, 0x1000000, RZ ;  /* 0x01000000471c7824 */ /* 0x000fe200078e00ff */
[----:B------:R-:W-:Y:S01]  /*2960*/  LOP3.LUT R32, R11, R32, RZ, 0xfc, !PT ;  /* 0x000000200b207212 */ /* 0x000fe200078efcff */
[----:B------:R-:W-:Y:S01]  /*2970*/  IMAD.MOV.U32 R11, RZ, RZ, 0x3021 ;  /* 0x00003021ff0b7424 */ /* 0x000fe200078e00ff */
[----:B------:R-:W-:Y:S01]  /*2980*/  LOP3.LUT R42, R29, R42, RZ, 0xfc, !PT ;  /* 0x0000002a1d2a7212 */ /* 0x000fe200078efcff */
[----:B------:R-:W-:Y:S01]  /*2990*/  IMAD.MOV.U32 R29, RZ, RZ, 0x2130 ;  /* 0x00002130ff1d7424 */ /* 0x000fe200078e00ff */
[----:B------:R-:W-:-:S02]  /*29a0*/  LOP3.LUT R31, R46, 0xff0000, R31, 0xf8, !PT ;  /* 0x00ff00002e1f7812 */ /* 0x000fc400078ef81f */
[----:B------:R-:W-:Y:S02]  /*29b0*/  LOP3.LUT R33, R52, 0xff0000, R33, 0xf8, !PT ;  /* 0x00ff000034217812 */ /* 0x000fe400078ef821 */
[----:B------:R-:W-:Y:S02]  /*29c0*/  LOP3.LUT R49, R49, R10, RZ, 0xfc, !PT ;  /* 0x0000000a31317212 */ /* 0x000fe400078efcff */
[----:B------:R-:W-:Y:S02]  /*29d0*/  LOP3.LUT R10, R0, 0xc, RZ, 0xc0, !PT ;  /* 0x0000000c000a7812 */ /* 0x000fe400078ec0ff */
[----:B------:R-:W-:Y:S02]  /*29e0*/  LOP3.LUT R26, R31, R12, RZ, 0xfc, !PT ;  /* 0x0000000c1f1a7212 */ /* 0x000fe400078efcff */
[----:B------:R-:W-:Y:S02]  /*29f0*/  LOP3.LUT R28, R33, R28, RZ, 0xfc, !PT ;  /* 0x0000001c211c7212 */ /* 0x000fe400078efcff */
[----:B------:R-:W-:-:S02]  /*2a00*/  SHF.R.U32.HI R11, RZ, R10, R11 ;  /* 0x0000000aff0b7219 */ /* 0x000fc4000001160b */
[----:B------:R-:W-:Y:S02]  /*2a10*/  SHF.R.U32.HI R12, RZ, R10, R29 ;  /* 0x0000000aff0c7219 */ /* 0x000fe4000001161d */
[----:B------:R-:W-:Y:S02]  /*2a20*/  SEL R0, R32, R9, P1 ;  /* 0x0000000920007207 */ /* 0x000fe40000800000 */
[----:B------:R-:W-:Y:S02]  /*2a30*/  SEL R9, R9, R32, P1 ;  /* 0x0000002009097207 */ /* 0x000fe40000800000 */
[----:B------:R-:W-:Y:S02]  /*2a40*/  SEL R30, R42, R27, P1 ;  /* 0x0000001b2a1e7207 */ /* 0x000fe40000800000 */
[----:B------:R-:W-:Y:S02]  /*2a50*/  SEL R32, R26, R41, P1 ;  /* 0x000000291a207207 */ /* 0x000fe40000800000 */
[----:B------:R-:W-:-:S02]  /*2a60*/  SEL R34, R28, R49, P1 ;  /* 0x000000311c227207 */ /* 0x000fc40000800000 */
[----:B------:R-:W-:Y:S02]  /*2a70*/  SEL R27, R27, R42, P1 ;  /* 0x0000002a1b1b7207 */ /* 0x000fe40000800000 */
[----:B------:R-:W-:Y:S02]  /*2a80*/  LOP3.LUT R11, R11, 0xf, RZ, 0xc0, !PT ;  /* 0x0000000f0b0b7812 */ /* 0x000fe400078ec0ff */
[----:B------:R-:W-:Y:S02]  /*2a90*/  LOP3.LUT R12, R12, 0xf, RZ, 0xc0, !PT ;  /* 0x0000000f0c0c7812 */ /* 0x000fe400078ec0ff */
[----:B------:R-:W-:Y:S01]  /*2aa0*/  SEL R41, R41, R26, P1 ;  /* 0x0000001a29297207 */ /* 0x000fe20000800000 */
[----:B------:R1:W-:Y:S01]  /*2ab0*/  SHFL.IDX PT, R73, R0, R11, 0x1c1f ;  /* 0x001c1f0b00497589 */ /* 0x0003e200000e0000 */
[----:B------:R-:W-:Y:S02]  /*2ac0*/  SEL R49, R49, R28, P1 ;  /* 0x0000001c31317207 */ /* 0x000fe40000800000 */
[----:B------:R-:W-:Y:S01]  /*2ad0*/  SEL R7, R7, 0x7632, P1 ;  /* 0x0000763207077807 */ /* 0x000fe20000800000 */
[----:B------:R2:W3:Y:S04]  /*2ae0*/  SHFL.IDX PT, R26, R9, R12, 0x1c1f ;  /* 0x001c1f0c091a7589 */ /* 0x0004e800000e0000 */
[----:B------:R-:W-:Y:S01]  /*2af0*/  SHFL.IDX PT, R30, R30, R11, 0x1c1f ;  /* 0x001c1f0b1e1e7589 */ /* 0x000fe200000e0000 */
[----:B-1----:R-:W-:-:S03]  /*2b00*/  IMAD.MOV.U32 R0, RZ, RZ, 0x1054 ;  /* 0x00001054ff007424 */ /* 0x002fc600078e00ff */
[----:B------:R-:W1:Y:S01]  /*2b10*/  SHFL.IDX PT, R27, R27, R12, 0x1c1f ;  /* 0x001c1f0c1b1b7589 */ /* 0x000e6200000e0000 */
[----:B--2---:R-:W-:Y:S01]  /*2b20*/  FADD R9, R16, R19 ;  /* 0x0000001310097221 */ /* 0x004fe20000000000 */
[----:B------:R-:W-:Y:S02]  /*2b30*/  SEL R0, R0, 0x5410, P1 ;  /* 0x0000541000007807 */ /* 0x000fe40000800000 */
[----:B------:R-:W-:Y:S04]  /*2b40*/  SHFL.IDX PT, R32, R32, R11, 0x1c1f ;  /* 0x001c1f0b20207589 */ /* 0x000fe800000e0000 */
[----:B------:R-:W2:Y:S04]  /*2b50*/  SHFL.IDX PT, R41, R41, R12, 0x1c1f ;  /* 0x001c1f0c29297589 */ /* 0x000ea800000e0000 */
[----:B------:R-:W-:Y:S04]  /*2b60*/  SHFL.IDX PT, R34, R34, R11, 0x1c1f ;  /* 0x001c1f0b22227589 */ /* 0x000fe800000e0000 */
[----:B------:R-:W4:Y:S01]  /*2b70*/  SHFL.IDX PT, R49, R49, R12, 0x1c1f ;  /* 0x001c1f0c31317589 */ /* 0x000f2200000e0000 */
[----:B---3--:R-:W-:-:S02]  /*2b80*/  PRMT R72, R73, R0, R26 ;  /* 0x0000000049487216 */ /* 0x008fc4000000001a */
[-C--:B------:R-:W-:Y:S02]  /*2b90*/  PRMT R73, R73, R7.reuse, R26 ;  /* 0x0000000749497216 */ /* 0x080fe4000000001a */
[CCC-:B-1----:R-:W-:Y:S02]  /*2ba0*/  PRMT R74, R30.reuse, R0.reuse, R27.reuse ;  /* 0x000000001e4a7216 */ /* 0x1c2fe4000000001b */
[-C--:B------:R-:W-:Y:S02]  /*2bb0*/  PRMT R75, R30, R7.reuse, R27 ;  /* 0x000000071e4b7216 */ /* 0x080fe4000000001b */
[CCC-:B--2---:R-:W-:Y:S02]  /*2bc0*/  PRMT R100, R32.reuse, R0.reuse, R41.reuse ;  /* 0x0000000020647216 */ /* 0x1c4fe40000000029 */
[----:B------:R-:W-:Y:S02]  /*2bd0*/  PRMT R101, R32, R7, R41 ;  /* 0x0000000720657216 */ /* 0x000fe40000000029 */
[----:B----4-:R-:W-:-:S02]  /*2be0*/  PRMT R102, R34, R0, R49 ;  /* 0x0000000022667216 */ /* 0x010fc40000000031 */
[----:B------:R-:W-:Y:S01]  /*2bf0*/  PRMT R103, R34, R7, R49 ;  /* 0x0000000722677216 */ /* 0x000fe20000000031 */
[----:B------:R-:W-:Y:S06]  /*2c00*/  @!P0 BRA `(.L_x_19) ;  /* 0x0000000000048947 */ /* 0x000fec0003800000 */
[----:B------:R-:W-:Y:S01]  /*2c10*/  BPT.TRAP 0x1 ;  /* 0x000000040000795c */ /* 0x000fe20000300000 */
.L_x_19:
[----:B------:R-:W1:Y:S02]  /*2c20*/  SYNCS.PHASECHK.TRANS64.TRYWAIT P2, [UR36+0xa808], R5 ;  /* 0x00a80805ff0075a7 */ /* 0x000e640008040164 */
[----:B-1----:R-:W-:Y:S05]  /*2c30*/  @!P2 BRA `(.L_x_20) ;  /* 0x0000007000dca947 */ /* 0x002fea0003800000 */
.L_x_106:
[----:B------:R-:W-:Y:S01]  /*2c40*/  UIADD3 UR10, UR6, 0x180, URZ ;  /* 0x00000180060a7890 */ /* 0x000fe2000fffe03f */
[----:B------:R-:W-:Y:S01]  /*2c50*/  WARPGROUP.ARRIVE ;  /* 0x00000000000079c5 */ /* 0x000fe20000000000 */
[----:B------:R-:W-:-:S07]  /*2c60*/  UMOV UR11, 0x80000020 ;  /* 0x80000020000b7882 */ /* 0x000fce0000000000 */
[----:B------:R-:W-:Y:S01]  /*2c70*/  QGMMA.64x96x32.F32.E4M3.E4M3 R24, R72, gdesc[UR8], RZ, !UPT, gsb0 ;  /* 0x0160000848187df3 */ /* 0x000fe2000c0008ff */
[----:B------:R-:W-:Y:S01]  /*2c80*/  UIADD3 UR10, UR6, 0x182, URZ ;  /* 0x00000182060a7890 */ /* 0x000fe2000fffe03f */
[----:B------:R-:W-:Y:S01]  /*2c90*/  UMOV UR11, 0x80000020 ;  /* 0x80000020000b7882 */ /* 0x000fe20000000000 */
[----:B------:R-:W-:Y:S02]  /*2ca0*/  WARPGROUP.DEPBAR.LE gsb0, 0x0 ;  /* 0x00008000000079c5 */ /* 0x000fe40000010000 */
[----:B------:R-:W-:-:S06]  /*2cb0*/  WARPGROUP.ARRIVE ;  /* 0x00000000000079c5 */ /* 0x000fcc0000000000 */
[----:B------:R-:W-:Y:S03]  /*2cc0*/  QGMMA.64x96x32.F32.E4M3.E4M3 R24, R100, gdesc[UR8], R24, gsb0 ;  /* 0x0160000864187df3 */ /* 0x000fe60008000818 */
[----:B------:R-:W-:Y:S02]  /*2cd0*/  WARPGROUP.DEPBAR.LE gsb0, 0x0 ;  /* 0x00008000000079c5 */ /* 0x000fe40000010000 */
[----:B------:R-:W-:Y:S05]  /*2ce0*/  @!P0 BRA `(.L_x_21) ;  /* 0x0000000000048947 */ /* 0x000fea0003800000 */
[----:B------:R-:W-:Y:S01]  /*2cf0*/  BPT.TRAP 0x1 ;  /* 0x000000040000795c */ /* 0x000fe20000300000 */
.L_x_21:
[----:B------:R-:W-:Y:S01]  /*2d00*/  UISETP.GT.U32.AND UP0, UPT, UR4, 0x1, UPT ;  /* 0x000000010400788c */ /* 0x000fe2000bf04070 */
[----:B-1----:R-:W-:Y:S01]  /*2d10*/  IMAD.MOV.U32 R5, RZ, RZ, RZ ;  /* 0x000000ffff057224 */ /* 0x002fe200078e00ff */
[----:B------:R-:W-:-:S04]  /*2d20*/  UIADD3 UR5, UR36, 0xa828, URZ ;  /* 0x0000a82824057890 */ /* 0x000fc8000fffe03f */
[----:B------:R-:W-:Y:S01]  /*2d30*/  PLOP3.LUT P2, PT, PT, PT, UP0, 0x80, 0x0 ;  /* 0x000000000000781c */ /* 0x000fe20003f4f008 */
[----:B------:R-:W-:-:S09]  /*2d40*/  UPRMT UR5, URZ, 0x654, UR5 ;  /* 0x000006543f057896 */ /* 0x000fd20008000005 */
[----:B------:R-:W-:Y:S03]  /*2d50*/  SYNCS.ARRIVE.TRANS64.RED.A1T0 RZ, [UR5], RZ ;  /* 0x000000ffffff79a7 */ /* 0x000fe60008100405 */
[----:B------:R-:W-:Y:S05]  /*2d60*/  @P2 BRA `(.L_x_22) ;  /* 0x0000000000042947 */ /* 0x000fea0003800000 */
[----:B------:R-:W-:Y:S01]  /*2d70*/  BPT.TRAP 0x1 ;  /* 0x000000040000795c */ /* 0x000fe20000300000 */
.L_x_22:
[C---:B------:R-:W-:Y:S01]  /*2d80*/  ISETP.GE.AND P3, PT, R3.reuse, 0x81, PT ;  /* 0x000000810300780c */ /* 0x040fe20003f66270 */
[----:B------:R-:W-:Y:S01]  /*2d90*/  VIADD R13, R3, 0x3f ;  /* 0x0000003f030d7836 */ /* 0x000fe20000000000 */
[----:B------:R-:W-:Y:S01]  /*2da0*/  UMOV UR4, 0x1 ;  /* 0x0000000100047882 */ /* 0x000fe20000000000 */
[----:B------:R-:W-:Y:S01]  /*2db0*/  UMOV UR5, 0x2 ;  /* 0x0000000200057882 */ /* 0x000fe20000000000 */
[----:B------:R-:W-:Y:S02]  /*2dc0*/  VIADD R2, R2, 0x40 ;  /* 0x0000004002027836 */ /* 0x000fe40000000000 */
[----:B------:R-:W-:-:S04]  /*2dd0*/  SHF.R.S32.HI R14, RZ, 0x1f, R13 ;  /* 0x0000001fff0e7819 */ /* 0x000fc8000001140d */
[----:B------:R-:W-:-:S04]  /*2de0*/  LEA.HI R14, R14, R13, RZ, 0x6 ;  /* 0x0000000d0e0e7211 */ /* 0x000fc800078f30ff */
[----:B------:R-:W-:Y:S01]  /*2df0*/  LEA.HI.SX32 R3, R14, 0xffffffff, 0x1a ;  /* 0xffffffff0e037811 */ /* 0x000fe200078fd2ff */
[----:B------:R-:W-:Y:S06]  /*2e00*/  @!P3 BRA `(.L_x_23) ;  /* 0x0000001c00f8b947 */ /* 0x000fec0003800000 */
[----:B------:R-:W-:Y:S01]  /*2e10*/  IMAD.MOV.U32 R13, RZ, RZ, R4 ;  /* 0x000000ffff0d7224 */ /* 0x000fe200078e0004 */
[----:B------:R-:W-:Y:S01]  /*2e20*/  UMOV UR5, 0x2 ;  /* 0x0000000200057882 */ /* 0x000fe20000000000 */
[----:B------:R-:W-:Y:S01]  /*2e30*/  IMAD.MOV.U32 R15, RZ, RZ, R6 ;  /* 0x000000ffff0f7224 */ /* 0x000fe200078e0006 */
[----:B------:R-:W-:Y:S01]  /*2e40*/  UMOV UR4, 0x1 ;  /* 0x0000000100047882 */ /* 0x000fe20000000000 */
[----:B------:R-:W-:Y:S01]  /*2e50*/  IMAD.MOV.U32 R5, RZ, RZ, RZ ;  /* 0x000000ffff057224 */ /* 0x000fe200078e00ff */
[----:B------:R-:W-:-:S06]  /*2e60*/  ULDC UR21, c[0x0][0x604] ;  /* 0x0001810000157ab9 */ /* 0x000fcc0000000800 */
.L_x_34:
[----:B------:R-:W-:-:S13]  /*2e70*/  PLOP3.LUT P4, PT, PT, PT, UP1, 0x80, 0x0 ;  /* 0x000000000000781c */ /* 0x000fda0003f8f018 */
[----:B-1----:R-:W-:Y:S05]  /*2e80*/  @!P4 BRA `(.L_x_24) ;  /* 0x000000000004c947 */ /* 0x002fea0003800000 */
[----:B------:R-:W-:Y:S01]  /*2e90*/  BPT.TRAP 0x1 ;  /* 0x000000040000795c */ /* 0x000fe20000300000 */
.L_x_24:
[----:B------:R-:W-:Y:S01]  /*2ea0*/  ULEA UR7, UR5, UR36, 0x3 ;  /* 0x0000002405077291 */ /* 0x000fe2000f8e183f */
[----:B------:R-:W-:-:S08]  /*2eb0*/  SHF.L.U32 R4, R5, 0x1f, RZ ;  /* 0x0000001f05047819 */ /* 0x000fd000000006ff */
[----:B------:R-:W1:Y:S02]  /*2ec0*/  SYNCS.PHASECHK.TRANS64.TRYWAIT P3, [UR7+0xa800], R4 ;  /* 0x00a80004ff0075a7 */ /* 0x000e640008060147 */
[----:B-1----:R-:W-:Y:S05]  /*2ed0*/  @!P3 BRA `(.L_x_25) ;  /* 0x00000070004cb947 */ /* 0x002fea0003800000 */
.L_x_107:
[----:B------:R-:W-:Y:S01]  /*2ee0*/  UIMAD UR10, UR5, 0x180, UR6 ;  /* 0x00000180050a78a4 */ /* 0x000fe2000f8e0206 */
[----:B------:R-:W-:Y:S01]  /*2ef0*/  WARPGROUP.ARRIVE ;  /* 0x00000000000079c5 */ /* 0x000fe20000000000 */
[----:B------:R-:W-:Y:S01]  /*2f00*/  UMOV UR11, 0xc0000010 ;  /* 0xc0000010000b7882 */ /* 0x000fe20000000000 */
[----:B------:R-:W-:Y:S01]  /*2f10*/  UMOV UR15, 0xc0000010 ;  /* 0xc0000010000f7882 */ /* 0x000fe20000000000 */
[----:B------:R-:W-:Y:S02]  /*2f20*/  UIADD3 UR14, UR10, 0x80, URZ ;  /* 0x000000800a0e7890 */ /* 0x000fe4000fffe03f */
[----:B------:R-:W-:Y:S01]  /*2f30*/  UIADD3 UR18, UR10, 0x100, URZ ;  /* 0x000001000a127890 */ /* 0x000fe2000fffe03f */
[----:B------:R-:W-:Y:S02]  /*2f40*/  UMOV UR19, 0xc0000010 ;  /* 0xc000001000137882 */ /* 0x000fe40000000000 */
[----:B------:R-:W-:Y:S01]  /*2f50*/  QGMMA.64x64x32.F32.E4M3.E4M3 R72, gdesc[UR8], RZ, !UPT, gsb0 ;  /* 0x00e00000084879f3 */ /* 0x000fe2000c0008ff */
[----:B------:R-:W-:-:S04]  /*2f60*/  UIADD3 UR5, UR5, 0x1, URZ ;  /* 0x0000000105057890 */ /* 0x000fc8000fffe03f */
[----:B------:R-:W-:-:S04]  /*2f70*/  UISETP.NE.AND UP0, UPT, UR5, 0x5, UPT ;  /* 0x000000050500788c */ /* 0x000fc8000bf05270 */
[----:B------:R-:W-:Y:S02]  /*2f80*/  USEL UR10, URZ, 0x1, UP0 ;  /* 0x000000013f0a7887 */ /* 0x000fe40008000000 */
[----:B------:R-:W-:-:S04]  /*2f90*/  USEL UR7, UR5, URZ, UP0 ;  /* 0x0000003f05077287 */ /* 0x000fc80008000000 */
[----:B------:R-:W-:Y:S01]  /*2fa0*/  LOP3.LUT R5, R5, UR10, RZ, 0x3c, !PT ;  /* 0x0000000a05057c12 */ /* 0x000fe2000f8e3cff */
[----:B------:R-:W-:Y:S02]  /*2fb0*/  WARPGROUP.DEPBAR.LE gsb0, 0x0 ;  /* 0x00008000000079c5 */ /* 0x000fe40000010000 */
[----:B------:R-:W-:-:S06]  /*2fc0*/  WARPGROUP.ARRIVE ;  /* 0x00000000000079c5 */ /* 0x000fcc0000000000 */
[----:B------:R-:W-:Y:S03]  /*2fd0*/  QGMMA.64x64x32.F32.E4M3.E4M3 R72, gdesc[UR12], R72, gsb0 ;  /* 0x00e000000c4879f3 */ /* 0x000fe60008000848 */
[----:B------:R-:W-:Y:S02]  /*2fe0*/  WARPGROUP.DEPBAR.LE gsb0, 0x0 ;  /* 0x00008000000079c5 */ /* 0x000fe40000010000 */
[----:B------:R-:W-:-:S06]  /*2ff0*/  WARPGROUP.ARRIVE ;  /* 0x00000000000079c5 */ /* 0x000fcc0000000000 */
[----:B------:R-:W-:Y:S03]  /*3000*/  QGMMA.64x64x32.F32.E4M3.E4M3 R72, gdesc[UR16], R72, gsb0 ;  /* 0x00e00000104879f3 */ /* 0x000fe60008000848 */
[----:B------:R-:W-:Y:S02]  /*3010*/  WARPGROUP.DEPBAR.LE gsb0, 0x0 ;  /* 0x00008000000079c5 */ /* 0x000fe40000010000 */
[----:B------:R-:W-:Y:S05]  /*3020*/  @!P4 BRA `(.L_x_26) ;  /* 0x000000000004c947 */ /* 0x000fea0003800000 */
[----:B------:R-:W-:Y:S01]  /*3030*/  BPT.TRAP 0x1 ;  /* 0x000000040000795c */ /* 0x000fe20000300000 */
.L_x_26:
[----:B-1----:R-:W-:Y:S01]  /*3040*/  FMNMX R4, R72, R13, !PT ;  /* 0x0000000d48047209 */ /* 0x002fe20007800000 */
[----:B------:R-:W-:Y:S01]  /*3050*/  ULEA UR5, UR7, UR36, 0x3 ;  /* 0x0000002407057291 */ /* 0x000fe2000f8e183f */
[----:B------:R-:W-:Y:S02]  /*3060*/  FMNMX R16, R74, R15, !PT ;  /* 0x0000000f4a107209 */ /* 0x000fe40007800000 */
[----:B------:R-:W-:Y:S02]  /*3070*/  FMNMX R11, R73, R4, !PT ;  /* 0x00000004490b7209 */ /* 0x000fe40007800000 */
[----:B------:R-:W-:Y:S02]  /*3080*/  FMNMX R17, R75, R16, !PT ;  /* 0x000000104b117209 */ /* 0x000fe40007800000 */
[----:B------:R-:W-:-:S04]  /*3090*/  FMNMX R4, R76, R11, !PT ;  /* 0x0000000b4c047209 */ /* 0x000fc80007800000 */
        /* <DEDUP_REMOVED lines=12> */
[----:B------:R-:W-:-:S05]  /*3160*/  FMNMX R6, R101, R4, !PT ;  /* 0x0000000465067209 */ /* 0x000fca0007800000 */
[----:B------:R-:W1:Y:S02]  /*3170*/  SHFL.BFLY PT, R11, R6, 0x1, 0x1f ;  /* 0x0c201f00060b7f89 */ /* 0x000e6400000e0000 */
[----:B-1----:R-:W-:Y:S02]  /*3180*/  FMNMX R11, R6, R11, !PT ;  /* 0x0000000b060b7209 */ /* 0x002fe40007800000 */
[----:B------:R-:W-:-:S03]  /*3190*/  FMNMX R6, R78, R17, !PT ;  /* 0x000000114e067209 */ /* 0x000fc60007800000 */
[----:B------:R-:W1:Y:S02]  /*31a0*/  SHFL.BFLY PT, R4, R11, 0x2, 0x1f ;  /* 0x0c401f000b047f89 */ /* 0x000e6400000e0000 */
[----:B-1----:R-:W-:Y:S02]  /*31b0*/  FMNMX R4, R11, R4, !PT ;  /* 0x000000040b047209 */ /* 0x002fe40007800000 */
[----:B------:R-:W-:Y:S02]  /*31c0*/  FMNMX R11, R79, R6, !PT ;  /* 0x000000064f0b7209 */ /* 0x000fe40007800000 */
[----:B------:R-:W-:Y:S02]  /*31d0*/  FSETP.NEU.AND P3, PT, R4, -INF , PT ;  /* 0xff8000000400780b */ /* 0x000fe40003f6d000 */
[----:B------:R-:W-:Y:S02]  /*31e0*/  FMNMX R6, R82, R11, !PT ;  /* 0x0000000b52067209 */ /* 0x000fe40007800000 */
[----:B------:R-:W-:-:S02]  /*31f0*/  FSEL R12, R4, RZ, P3 ;  /* 0x000000ff040c7208 */ /* 0x000fc40001800000 */
[----:B------:R-:W-:-:S03]  /*3200*/  FMNMX R11, R83, R6, !PT ;  /* 0x00000006530b7209 */ /* 0x000fc60007800000 */
[----:B------:R-:W-:Y:S01]  /*3210*/  FMUL R14, R12, UR21 ;  /* 0x000000150c0e7c20 */ /* 0x000fe20008400000 */
[----:B------:R-:W-:Y:S01]  /*3220*/  FMNMX R6, R86, R11, !PT ;  /* 0x0000000b56067209 */ /* 0x000fe20007800000 */
[----:B------:R-:W-:-:S02]  /*3230*/  FADD R12, -R12, R13 ;  /* 0x0000000d0c0c7221 */ /* 0x000fc40000000100 */
[--C-:B------:R-:W-:Y:S01]  /*3240*/  FFMA R77, R77, UR21, -R14.reuse ;  /* 0x000000154d4d7c23 */ /* 0x100fe2000800080e */
[----:B------:R-:W-:-:S01]  /*3250*/  FFMA R76, R76, UR21, -R14 ;  /* 0x000000154c4c7c23 */ /* 0x000fc2000800080e */
[--C-:B------:R-:W-:Y:S01]  /*3260*/  FFMA R73, R73, UR21, -R14.reuse ;  /* 0x0000001549497c23 */ /* 0x100fe2000800080e */
[----:B------:R-:W-:Y:S01]  /*3270*/  FMNMX R11, R87, R6, !PT ;  /* 0x00000006570b7209 */ /* 0x000fe20007800000 */
[--C-:B------:R-:W-:Y:S01]  /*3280*/  FFMA R72, R72, UR21, -R14.reuse ;  /* 0x0000001548487c23 */ /* 0x100fe2000800080e */
[----:B------:R-:W-:Y:S01]  /*3290*/  FSETP.GEU.AND P4, PT, R77, -126, PT ;  /* 0xc2fc00004d00780b */ /* 0x000fe20003f8e000 */
[--C-:B------:R-:W-:Y:S01]  /*32a0*/  FFMA R85, R85, UR21, -R14.reuse ;  /* 0x0000001555557c23 */ /* 0x100fe2000800080e */
[----:B------:R-:W-:Y:S01]  /*32b0*/  FSETP.GEU.AND P3, PT, R76, -126, PT ;  /* 0xc2fc00004c00780b */ /* 0x000fe20003f6e000 */
        /* <DEDUP_REMOVED lines=9> */
[----:B------:R-:W-:-:S01]  /*3350*/  FFMA R89, R89, UR21, -R14 ;  /* 0x0000001559597c23 */ /* 0x000fc2000800080e */
[----:B------:R-:W-:Y:S01]  /*3360*/  @!P4 FMUL R77, R77, 0.5 ;  /* 0x3f0000004d4dc820 */ /* 0x000fe20000400000 */
[----:B------:R-:W-:Y:S01]  /*3370*/  FMNMX R6, R94, R11, !PT ;  /* 0x0000000b5e067209 */ /* 0x000fe20007800000 */
[----:B------:R-:W-:Y:S01]  /*3380*/  @!P3 FMUL R76, R76, 0.5 ;  /* 0x3f0000004c4cb820 */ /* 0x000fe20000400000 */
[----:B------:R-:W-:-:S01]  /*3390*/  FFMA R88, R88, UR21, -R14 ;  /* 0x0000001558587c23 */ /* 0x000fc2000800080e */
[----:B------:R-:W-:Y:S01]  /*33a0*/  @!P6 FMUL R73, R73, 0.5 ;  /* 0x3f0000004949e820 */ /* 0x000fe20000400000 */
[----:B------:R-:W-:Y:S01]  /*33b0*/  FMNMX R11, R95, R6, !PT ;  /* 0x000000065f0b7209 */ /* 0x000fe20007800000 */
[----:B------:R-:W1:Y:S01]  /*33c0*/  MUFU.EX2 R77, R77 ;  /* 0x0000004d004d7308 */ /* 0x000e620000000800 */
[----:B------:R-:W-:-:S01]  /*33d0*/  FFMA R101, R101, UR21, -R14 ;  /* 0x0000001565657c23 */ /* 0x000fc2000800080e */
[----:B------:R-:W-:Y:S01]  /*33e0*/  @!P5 FMUL R72, R72, 0.5 ;  /* 0x3f0000004848d820 */ /* 0x000fe20000400000 */
[----:B------:R-:W-:Y:S01]  /*33f0*/  FMNMX R6, R98, R11, !PT ;  /* 0x0000000b62067209 */ /* 0x000fe20007800000 */
[--C-:B------:R-:W-:Y:S01]  /*3400*/  FFMA R100, R100, UR21, -R14.reuse ;  /* 0x0000001564647c23 */ /* 0x100fe2000800080e */
[----:B------:R-:W-:-:S01]  /*3410*/  FFMA R97, R97, UR21, -R14 ;  /* 0x0000001561617c23 */ /* 0x000fc2000800080e */
[----:B------:R-:W-:Y:S01]  /*3420*/  FFMA R96, R96, UR21, -R14 ;  /* 0x0000001560607c23 */ /* 0x000fe2000800080e */
[----:B------:R-:W-:Y:S01]  /*3430*/  FMNMX R11, R99, R6, !PT ;  /* 0x00000006630b7209 */ /* 0x000fe20007800000 */
[----:B------:R-:W2:Y:S01]  /*3440*/  MUFU.EX2 R76, R76 ;  /* 0x0000004c004c7308 */ /* 0x000ea20000000800 */
[----:B------:R-:W-:-:S02]  /*3450*/  FMUL R12, R12, UR21 ;  /* 0x000000150c0c7c20 */ /* 0x000fc40008400000 */
[----:B------:R-:W-:-:S04]  /*3460*/  FMNMX R6, R102, R11, !PT ;  /* 0x0000000b66067209 */ /* 0x000fc80007800000 */
[----:B------:R-:W-:Y:S01]  /*3470*/  FMNMX R6, R103, R6, !PT ;  /* 0x0000000667067209 */ /* 0x000fe20007800000 */
[----:B------:R-:W3:Y:S01]  /*3480*/  MUFU.EX2 R73, R73 ;  /* 0x0000004900497308 */ /* 0x000ee20000000800 */
[----:B-1----:R-:W-:Y:S01]  /*3490*/  @!P4 FMUL R77, R77, R77 ;  /* 0x0000004d4d4dc220 */ /* 0x002fe20000400000 */
[----:B------:R-:W-:Y:S02]  /*34a0*/  FSETP.GEU.AND P4, PT, R85, -126, PT ;  /* 0xc2fc00005500780b */ /* 0x000fe40003f8e000 */
[----:B------:R-:W1:Y:S04]  /*34b0*/  SHFL.BFLY PT, R17, R6, 0x1, 0x1f ;  /* 0x0c201f0006117f89 */ /* 0x000e6800000e0000 */
[----:B------:R-:W4:Y:S01]  /*34c0*/  MUFU.EX2 R72, R72 ;  /* 0x0000004800487308 */ /* 0x000f220000000800 */
[----:B--2---:R-:W-:Y:S01]  /*34d0*/  @!P3 FMUL R76, R76, R76 ;  /* 0x0000004c4c4cb220 */ /* 0x004fe20000400000 */
[----:B------:R-:W-:-:S05]  /*34e0*/  FSETP.GEU.AND P3, PT, R84, -126, PT ;  /* 0xc2fc00005400780b */ /* 0x000fca0003f6e000 */
[----:B------:R-:W-:Y:S01]  /*34f0*/  @!P4 FMUL R85, R85, 0.5 ;  /* 0x3f0000005555c820 */ /* 0x000fe20000400000 */
[----:B---3--:R-:W-:Y:S01]  /*3500*/  @!P6 FMUL R73, R73, R73 ;  /* 0x000000494949e220 */ /* 0x008fe20000400000 */
[----:B------:R-:W-:-:S04]  /*3510*/  FSETP.GEU.AND P6, PT, R81, -126, PT ;  /* 0xc2fc00005100780b */ /* 0x000fc80003fce000 */
[----:B------:R-:W2:Y:S02]  /*3520*/  MUFU.EX2 R85, R85 ;  /* 0x0000005500557308 */ /* 0x000ea40000000800 */
[----:B------:R-:W-:Y:S01]  /*3530*/  @!P3 FMUL R84, R84, 0.5 ;  /* 0x3f0000005454b820 */ /* 0x000fe20000400000 */
[----:B----4-:R-:W-:Y:S01]  /*3540*/  @!P5 FMUL R72, R72, R72 ;  /* 0x000000484848d220 */ /* 0x010fe20000400000 */
[----:B------:R-:W-:Y:S02]  /*3550*/  FSETP.GEU.AND P5, PT, R80, -126, PT ;  /* 0xc2fc00005000780b */ /* 0x000fe40003fae000 */
[----:B-1----:R-:W-:Y:S02]  /*3560*/  FMNMX R6, R6, R17, !PT ;  /* 0x0000001106067209 */ /* 0x002fe40007800000 */
[----:B------:R-:W1:Y:S01]  /*3570*/  MUFU.EX2 R84, R84 ;  /* 0x0000005400547308 */ /* 0x000e620000000800 */
[----:B------:R-:W-:Y:S02]  /*3580*/  @!P6 FMUL R81, R81, 0.5 ;  /* 0x3f0000005151e820 */ /* 0x000fe40000400000 */
[----:B------:R-:W3:Y:S05]  /*3590*/  SHFL.BFLY PT, R19, R6, 0x2, 0x1f ;  /* 0x0c401f0006137f89 */ /* 0x000eea00000e0000 */
[----:B------:R-:W4:Y:S01]  /*35a0*/  MUFU.EX2 R81, R81 ;  /* 0x0000005100517308 */ /* 0x000f220000000800 */
[----:B--2---:R-:W-:Y:S01]  /*35b0*/  @!P4 FMUL R85, R85, R85 ;  /* 0x000000555555c220 */ /* 0x004fe20000400000 */
[----:B------:R-:W-:Y:S01]  /*35c0*/  @!P5 FMUL R80, R80, 0.5 ;  /* 0x3f0000005050d820 */ /* 0x000fe20000400000 */
[----:B------:R-:W-:-:S05]  /*35d0*/  FSETP.GEU.AND P4, PT, R93, -126, PT ;  /* 0xc2fc00005d00780b */ /* 0x000fca0003f8e000 */
[----:B------:R-:W2:Y:S01]  /*35e0*/  MUFU.EX2 R80, R80 ;  /* 0x0000005000507308 */ /* 0x000ea20000000800 */
[----:B-1----:R-:W-:Y:S01]  /*35f0*/  @!P3 FMUL R84, R84, R84 ;  /* 0x000000545454b220 */ /* 0x002fe20000400000 */
[----:B------:R-:W-:-:S06]  /*3600*/  FSETP.GEU.AND P3, PT, R92, -126, PT ;  /* 0xc2fc00005c00780b */ /* 0x000fcc0003f6e000 */
[----:B------:R-:W-:Y:S01]  /*3610*/  @!P4 FMUL R93, R93, 0.5 ;  /* 0x3f0000005d5dc820 */ /* 0x000fe20000400000 */
[----:B----4-:R-:W-:Y:S01]  /*3620*/  @!P6 FMUL R81, R81, R81 ;  /* 0x000000515151e220 */ /* 0x010fe20000400000 */
[----:B------:R-:W-:Y:S02]  /*3630*/  FSETP.GEU.AND P6, PT, R89, -126, PT ;  /* 0xc2fc00005900780b */ /* 0x000fe40003fce000 */
[----:B------:R-:W1:Y:S01]  /*3640*/  MUFU.EX2 R18, R93 ;  /* 0x0000005d00127308 */ /* 0x000e620000000800 */
[----:B---3--:R-:W-:Y:S02]  /*3650*/  FMNMX R6, R6, R19, !PT ;  /* 0x0000001306067209 */ /* 0x008fe40007800000 */
[----:B------:R-:W-:Y:S01]  /*3660*/  @!P3 FMUL R92, R92, 0.5 ;  /* 0x3f0000005c5cb820 */ /* 0x000fe20000400000 */
[----:B--2---:R-:W-:Y:S01]  /*3670*/  @!P5 FMUL R80, R80, R80 ;  /* 0x000000505050d220 */ /* 0x004fe20000400000 */
[----:B------:R-:W-:-:S03]  /*3680*/  FSETP.GEU.AND P5, PT, R88, -126, PT ;  /* 0xc2fc00005800780b */ /* 0x000fc60003fae000 */
[----:B------:R-:W2:Y:S03]  /*3690*/  MUFU.EX2 R17, R92 ;  /* 0x0000005c00117308 */ /* 0x000ea60000000800 */
[----:B------:R-:W-:-:S05]  /*36a0*/  @!P6 FMUL R89, R89, 0.5 ;  /* 0x3f0000005959e820 */ /* 0x000fca0000400000 */
[----:B------:R-:W3:Y:S01]  /*36b0*/  MUFU.EX2 R16, R89 ;  /* 0x0000005900107308 */ /* 0x000ee20000000800 */
[----:B-1----:R-:W-:Y:S01]  /*36c0*/  @!P4 FMUL R18, R18, R18 ;  /* 0x000000121212c220 */ /* 0x002fe20000400000 */
[----:B------:R-:W-:Y:S01]  /*36d0*/  FSETP.NEU.AND P4, PT, R6, -INF , PT ;  /* 0xff8000000600780b */ /* 0x000fe20003f8d000 */
[----:B------:R-:W-:-:S03]  /*36e0*/  @!P5 FMUL R88, R88, 0.5 ;  /* 0x3f0000005858d820 */ /* 0x000fc60000400000 */
[----:B------:R-:W-:Y:S02]  /*36f0*/  FSEL R22, R6, RZ, P4 ;  /* 0x000000ff06167208 */ /* 0x000fe40002000000 */
[----:B------:R-:W-:Y:S01]  /*3700*/  FSETP.GEU.AND P4, PT, R101, -126, PT ;  /* 0xc2fc00006500780b */ /* 0x000fe20003f8e000 */
[----:B------:R-:W1:Y:S01]  /*3710*/  MUFU.EX2 R11, R88 ;  /* 0x00000058000b7308 */ /* 0x000e620000000800 */
[----:B--2---:R-:W-:Y:S01]  /*3720*/  @!P3 FMUL R17, R17, R17 ;  /* 0x000000111111b220 */ /* 0x004fe20000400000 */
[----:B------:R-:W-:Y:S01]  /*3730*/  FSETP.GEU.AND P3, PT, R100, -126, PT ;  /* 0xc2fc00006400780b */ /* 0x000fe20003f6e000 */
[----:B------:R-:W-:-:S04]  /*3740*/  FMUL R23, R22, UR21 ;  /* 0x0000001516177c20 */ /* 0x000fc80008400000 */
[--C-:B------:R-:W-:Y:S01]  /*3750*/  FFMA R92, R79, UR21, -R23.reuse ;  /* 0x000000154f5c7c23 */ /* 0x100fe20008000817 */
[----:B---3--:R-:W-:Y:S01]  /*3760*/  @!P6 FMUL R16, R16, R16 ;  /* 0x000000101010e220 */ /* 0x008fe20000400000 */
[----:B------:R-:W-:Y:S01]  /*3770*/  FSETP.GEU.AND P6, PT, R97, -126, PT ;  /* 0xc2fc00006100780b */ /* 0x000fe20003fce000 */
[----:B------:R-:W-:-:S01]  /*3780*/  FFMA R78, R78, UR21, -R23 ;  /* 0x000000154e4e7c23 */ /* 0x000fc20008000817 */
[--C-:B------:R-:W-:Y:S01]  /*3790*/  FFMA R75, R75, UR21, -R23.reuse ;  /* 0x000000154b4b7c23 */ /* 0x100fe20008000817 */
[----:B------:R-:W-:Y:S01]  /*37a0*/  @!P4 FMUL R101, R101, 0.5 ;  /* 0x3f0000006565c820 */ /* 0x000fe20000400000 */
[--C-:B------:R-:W-:Y:S01]  /*37b0*/  FFMA R74, R74, UR21, -R23.reuse ;  /* 0x000000154a4a7c23 */ /* 0x100fe20008000817 */
[----:B------:R-:W-:-:S01]  /*37c0*/  FFMA R82, R82, UR21, -R23 ;  /* 0x0000001552527c23 */ /* 0x000fc20008000817 */
[----:B------:R-:W-:Y:S01]  /*37d0*/  @!P3 FMUL R100, R100, 0.5 ;  /* 0x3f0000006464b820 */ /* 0x000fe20000400000 */
[----:B------:R-:W2:Y:S01]  /*37e0*/  MUFU.EX2 R20, R101 ;  /* 0x0000006500147308 */ /* 0x000ea20000000800 */
[----:B-1----:R-:W-:Y:S01]  /*37f0*/  @!P5 FMUL R11, R11, R11 ;  /* 0x0000000b0b0bd220 */ /* 0x002fe20000400000 */
[----:B------:R-:W-:Y:S01]  /*3800*/  FSETP.GEU.AND P5, PT, R96, -126, PT ;  /* 0xc2fc00006000780b */ /* 0x000fe20003fae000 */
[----:B------:R-:W-:-:S01]  /*3810*/  FFMA R94, R94, UR21, -R23 ;  /* 0x000000155e5e7c23 */ /* 0x000fc20008000817 */
[--C-:B------:R-:W-:Y:S01]  /*3820*/  FFMA R91, R91, UR21, -R23.reuse ;  /* 0x000000155b5b7c23 */ /* 0x100fe20008000817 */
[----:B------:R-:W-:-:S01]  /*3830*/  FFMA R103, R103, UR21, -R23 ;  /* 0x0000001567677c23 */ /* 0x000fc20008000817 */
[----:B------:R-:W-:Y:S01]  /*3840*/  @!P6 FMUL R97, R97, 0.5 ;  /* 0x3f0000006161e820 */ /* 0x000fe20000400000 */
[----:B------:R-:W-:-:S01]  /*3850*/  FFMA R102, R102, UR21, -R23 ;  /* 0x0000001566667c23 */ /* 0x000fc20008000817 */
[----:B------:R-:W1:Y:S01]  /*3860*/  MUFU.EX2 R21, R100 ;  /* 0x0000006400157308 */ /* 0x000e620000000800 */
[----:B------:R-:W-:-:S01]  /*3870*/  FFMA R98, R98, UR21, -R23 ;  /* 0x0000001562627c23 */ /* 0x000fc20008000817 */
[----:B------:R-:W-:Y:S01]  /*3880*/  FFMA R99, R99, UR21, -R23 ;  /* 0x0000001563637c23 */ /* 0x000fe20008000817 */
[----:B------:R-:W-:-:S01]  /*3890*/  FADD R13, R72, R11 ;  /* 0x0000000b480d7221 */ /* 0x000fc20000000000 */
[----:B------:R-:W-:-:S02]  /*38a0*/  F2FP.SATFINITE.E4M3.F32.PACK_AB_MERGE_C R11, RZ, R11, RZ ;  /* 0x0000000bff0b723e */ /* 0x000fc400048070ff */
[----:B------:R-:W-:Y:S01]  /*38b0*/  F2FP.SATFINITE.E4M3.F32.PACK_AB_MERGE_C R72, RZ, R72, RZ ;  /* 0x00000048ff48723e */ /* 0x000fe200048070ff */
[----:B------:R-:W-:Y:S01]  /*38c0*/  @!P5 FMUL R96, R96, 0.5 ;  /* 0x3f0000006060d820 */ /* 0x000fe20000400000 */
[----:B------:R-:W3:Y:S01]  /*38d0*/  MUFU.EX2 R14, R97 ;  /* 0x00000061000e7308 */ /* 0x000ee20000000800 */
[----:B--2---:R-:W-:Y:S01]  /*38e0*/  @!P4 FMUL R20, R20, R20 ;  /* 0x000000141414c220 */ /* 0x004fe20000400000 */
[----:B------:R-:W-:Y:S02]  /*38f0*/  FSETP.GEU.AND P4, PT, R92, -126, PT ;  /* 0xc2fc00005c00780b */ /* 0x000fe40003f8e000 */
[----:B------:R-:W-:Y:S02]  /*3900*/  LOP3.LUT R11, R11, 0xff, RZ, 0xc0, !PT ;  /* 0x000000ff0b0b7812 */ /* 0x000fe400078ec0ff */
[----:B------:R-:W-:Y:S02]  /*3910*/  LOP3.LUT R72, R72, 0xff, RZ, 0xc0, !PT ;  /* 0x000000ff48487812 */ /* 0x000fe400078ec0ff */
[----:B------:R2:W4:Y:S01]  /*3920*/  MUFU.EX2 R19, R96 ;  /* 0x0000006000137308 */ /* 0x0005220000000800 */
[----:B-1----:R-:W-:Y:S01]  /*3930*/  @!P3 FMUL R21, R21, R21 ;  /* 0x000000151515b220 */ /* 0x002fe20000400000 */
[----:B------:R-:W-:-:S05]  /*3940*/  FSETP.GEU.AND P3, PT, R78, -126, PT ;  /* 0xc2fc00004e00780b */ /* 0x000fca0003f6e000 */
[----:B------:R-:W-:Y:S01]  /*3950*/  @!P4 FMUL R92, R92, 0.5 ;  /* 0x3f0000005c5cc820 */ /* 0x000fe20000400000 */
[----:B---3--:R-:W-:Y:S01]  /*3960*/  @!P6 FMUL R14, R14, R14 ;  /* 0x0000000e0e0ee220 */ /* 0x008fe20000400000 */
[----:B------:R-:W-:Y:S02]  /*3970*/  FSETP.GEU.AND P6, PT, R75, -126, PT ;  /* 0xc2fc00004b00780b */ /* 0x000fe40003fce000 */
[----:B------:R-:W1:Y:S01]  /*3980*/  MUFU.EX2 R93, R92 ;  /* 0x0000005c005d7308 */ /* 0x000e620000000800 */
[----:B--2---:R-:W-:-:S03]  /*3990*/  FFMA R96, R86, UR21, -R23 ;  /* 0x0000001556607c23 */ /* 0x004fc60008000817 */
[----:B------:R-:W-:Y:S01]  /*39a0*/  @!P3 FMUL R78, R78, 0.5 ;  /* 0x3f0000004e4eb820 */ /* 0x000fe20000400000 */
[----:B----4-:R-:W-:Y:S01]  /*39b0*/  @!P5 FMUL R19, R19, R19 ;  /* 0x000000131313d220 */ /* 0x010fe20000400000 */
[----:B------:R-:W-:Y:S02]  /*39c0*/  FSETP.GEU.AND P5, PT, R74, -126, PT ;  /* 0xc2fc00004a00780b */ /* 0x000fe40003fae000 */
[----:B------:R2:W3:Y:S03]  /*39d0*/  MUFU.EX2 R89, R78 ;  /* 0x0000004e00597308 */ /* 0x0004e60000000800 */
[----:B------:R-:W-:-:S05]  /*39e0*/  @!P6 FMUL R75, R75, 0.5 ;  /* 0x3f0000004b4be820 */ /* 0x000fca0000400000 */
[----:B------:R4:W5:Y:S01]  /*39f0*/  MUFU.EX2 R88, R75 ;  /* 0x0000004b00587308 */ /* 0x0009620000000800 */
[----:B-1----:R-:W-:Y:S01]  /*3a00*/  @!P4 FMUL R93, R93, R93 ;  /* 0x0000005d5d5dc220 */ /* 0x002fe20000400000 */
[----:B--2---:R-:W-:Y:S01]  /*3a10*/  FFMA R78, R90, UR21, -R23 ;  /* 0x000000155a4e7c23 */ /* 0x004fe20008000817 */
[----:B------:R-:W-:-:S05]  /*3a20*/  @!P5 FMUL R74, R74, 0.5 ;  /* 0x3f0000004a4ad820 */ /* 0x000fca0000400000 */
[----:B------:R1:W2:Y:S01]  /*3a30*/  MUFU.EX2 R79, R74 ;  /* 0x0000004a004f7308 */ /* 0x0002a20000000800 */
[----:B----4-:R-:W-:-:S01]  /*3a40*/  FFMA R75, R87, UR21, -R23 ;  /* 0x00000015574b7c23 */ /* 0x010fc20008000817 */
[----:B---3--:R-:W-:Y:S01]  /*3a50*/  @!P3 FMUL R89, R89, R89 ;  /* 0x000000595959b220 */ /* 0x008fe20000400000 */
[----:B------:R-:W-:-:S03]  /*3a60*/  FSETP.GEU.AND P3, PT, R96, -126, PT ;  /* 0xc2fc00006000780b */ /* 0x000fc60003f6e000 */
[----:B------:R-:W-:Y:S01]  /*3a70*/  FSETP.GEU.AND P4, PT, R75, -126, PT ;  /* 0xc2fc00004b00780b */ /* 0x000fe20003f8e000 */
[----:B-1----:R-:W-:-:S01]  /*3a80*/  FFMA R74, R83, UR21, -R23 ;  /* 0x00000015534a7c23 */ /* 0x002fc20008000817 */
[----:B-----5:R-:W-:-:S04]  /*3a90*/  @!P6 FMUL R88, R88, R88 ;  /* 0x000000585858e220 */ /* 0x020fc80000400000 */
[----:B------:R-:W-:-:S04]  /*3aa0*/  FSETP.GEU.AND P6, PT, R74, -126, PT ;  /* 0xc2fc00004a00780b */ /* 0x000fc80003fce000 */
[----:B------:R-:W-:Y:S01]  /*3ab0*/  @!P3 FMUL R96, R96, 0.5 ;  /* 0x3f0000006060b820 */ /* 0x000fe20000400000 */
[----:B--2---:R-:W-:Y:S01]  /*3ac0*/  @!P5 FMUL R79, R79, R79 ;  /* 0x0000004f4f4fd220 */ /* 0x004fe20000400000 */
[----:B------:R-:W-:Y:S01]  /*3ad0*/  FSETP.GEU.AND P5, PT, R82, -126, PT ;  /* 0xc2fc00005200780b */ /* 0x000fe20003fae000 */
[----:B------:R-:W-:Y:S01]  /*3ae0*/  @!P4 FMUL R75, R75, 0.5 ;  /* 0x3f0000004b4bc820 */ /* 0x000fe20000400000 */
[----:B------:R-:W1:Y:S05]  /*3af0*/  MUFU.EX2 R87, R96 ;  /* 0x0000006000577308 */ /* 0x000e6a0000000800 */
[----:B------:R-:W-:-:S03]  /*3b00*/  @!P6 FMUL R74, R74, 0.5 ;  /* 0x3f0000004a4ae820 */ /* 0x000fc60000400000 */
[----:B------:R2:W3:Y:S03]  /*3b10*/  MUFU.EX2 R90, R75 ;  /* 0x0000004b005a7308 */ /* 0x0004e60000000800 */
[----:B------:R-:W-:-:S05]  /*3b20*/  @!P5 FMUL R82, R82, 0.5 ;  /* 0x3f0000005252d820 */ /* 0x000fca0000400000 */
[----:B------:R4:W5:Y:S01]  /*3b30*/  MUFU.EX2 R86, R74 ;  /* 0x0000004a00567308 */ /* 0x0009620000000800 */
[----:B-1----:R-:W-:Y:S01]  /*3b40*/  @!P3 FMUL R87, R87, R87 ;  /* 0x000000575757b220 */ /* 0x002fe20000400000 */
[----:B------:R-:W-:Y:S01]  /*3b50*/  FSETP.GEU.AND P3, PT, R94, -126, PT ;  /* 0xc2fc00005e00780b */ /* 0x000fe20003f6e000 */
[----:B--2---:R-:W-:-:S01]  /*3b60*/  FADD R75, R84, R21 ;  /* 0x00000015544b7221 */ /* 0x004fc20000000000 */
[----:B------:R-:W-:Y:S02]  /*3b70*/  F2FP.SATFINITE.E4M3.F32.PACK_AB_MERGE_C R84, RZ, R84, RZ ;  /* 0x00000054ff54723e */ /* 0x000fe400048070ff */
[----:B------:R-:W-:Y:S02]  /*3b80*/  F2FP.SATFINITE.E4M3.F32.PACK_AB_MERGE_C R21, RZ, R21, RZ ;  /* 0x00000015ff15723e */ /* 0x000fe400048070ff */
[----:B------:R1:W2:Y:S01]  /*3b90*/  MUFU.EX2 R83, R82 ;  /* 0x0000005200537308 */ /* 0x0002a20000000800 */
[----:B----4-:R-:W-:-:S01]  /*3ba0*/  FFMA R74, R95, UR21, -R23 ;  /* 0x000000155f4a7c23 */ /* 0x010fc20008000817 */
[----:B---3--:R-:W-:Y:S01]  /*3bb0*/  @!P4 FMUL R90, R90, R90 ;  /* 0x0000005a5a5ac220 */ /* 0x008fe20000400000 */
[----:B------:R-:W-:-:S01]  /*3bc0*/  FADD R23, R77, R18 ;  /* 0x000000124d177221 */ /* 0x000fc20000000000 */
[----:B------:R-:W-:-:S02]  /*3bd0*/  F2FP.SATFINITE.E4M3.F32.PACK_AB_MERGE_C R18, RZ, R18, RZ ;  /* 0x00000012ff12723e */ /* 0x000fc400048070ff */
[----:B------:R-:W-:Y:S01]  /*3be0*/  FSETP.GEU.AND P4, PT, R74, -126, PT ;  /* 0xc2fc00004a00780b */ /* 0x000fe20003f8e000 */
[----:B------:R-:W-:Y:S01]  /*3bf0*/  @!P3 FMUL R94, R94, 0.5 ;  /* 0x3f0000005e5eb820 */ /* 0x000fe20000400000 */
[----:B------:R-:W-:Y:S01]  /*3c00*/  LOP3.LUT R18, R18, 0xffff, RZ, 0xc0, !PT ;  /* 0x0000ffff12127812 */ /* 0x000fe200078ec0ff */
[----:B-----5:R-:W-:Y:S01]  /*3c10*/  @!P6 FMUL R86, R86, R86 ;  /* 0x000000565656e220 */ /* 0x020fe20000400000 */
[----:B------:R-:W-:Y:S01]  /*3c20*/  FSETP.GEU.AND P6, PT, R91, -126, PT ;  /* 0xc2fc00005b00780b */ /* 0x000fe20003fce000 */
[----:B-1----:R-:W-:Y:S01]  /*3c30*/  FADD R82, R85, R20 ;  /* 0x0000001455527221 */ /* 0x002fe20000000000 */
[----:B------:R-:W-:Y:S01]  /*3c40*/  F2FP.SATFINITE.E4M3.F32.PACK_AB_MERGE_C R85, RZ, R85, RZ ;  /* 0x00000055ff55723e */ /* 0x000fe200048070ff */
[----:B------:R-:W1:Y:S01]  /*3c50*/  MUFU.EX2 R94, R94 ;  /* 0x0000005e005e7308 */ /* 0x000e620000000800 */
[----:B------:R-:W-:Y:S01]  /*3c60*/  LOP3.LUT R84, R84, 0xff, RZ, 0xc0, !PT ;  /* 0x000000ff54547812 */ /* 0x000fe200078ec0ff */
[----:B------:R-:W-:Y:S01]  /*3c70*/  FADD R82, R23, R82 ;  /* 0x0000005217527221 */ /* 0x000fe20000000000 */
[----:B------:R-:W-:Y:S01]  /*3c80*/  LOP3.LUT R85, R85, 0xffff, RZ, 0xc0, !PT ;  /* 0x0000ffff55557812 */ /* 0x000fe200078ec0ff */
[----:B--2---:R-:W-:Y:S01]  /*3c90*/  @!P5 FMUL R83, R83, R83 ;  /* 0x000000535353d220 */ /* 0x004fe20000400000 */
[----:B------:R-:W-:Y:S01]  /*3ca0*/  FSETP.GEU.AND P5, PT, R78, -126, PT ;  /* 0xc2fc00004e00780b */ /* 0x000fe20003fae000 */
[----:B------:R-:W-:Y:S01]  /*3cb0*/  @!P4 FMUL R74, R74, 0.5 ;  /* 0x3f0000004a4ac820 */ /* 0x000fe20000400000 */
[----:B------:R-:W-:-:S02]  /*3cc0*/  F2FP.SATFINITE.E4M3.F32.PACK_AB_MERGE_C R20, RZ, R20, RZ ;  /* 0x00000014ff14723e */ /* 0x000fc400048070ff */
[----:B------:R-:W-:Y:S01]  /*3cd0*/  PRMT R84, R85, 0x7604, R84 ;  /* 0x0000760455547816 */ /* 0x000fe20000000054 */
[----:B------:R2:W3:Y:S01]  /*3ce0*/  MUFU.EX2 R96, R74 ;  /* 0x0000004a00607308 */ /* 0x0004e20000000800 */
[----:B------:R-:W-:Y:S01]  /*3cf0*/  @!P6 FMUL R91, R91, 0.5 ;  /* 0x3f0000005b5be820 */ /* 0x000fe20000400000 */
[----:B------:R-:W-:Y:S02]  /*3d00*/  F2FP.SATFINITE.E4M3.F32.PACK_AB_MERGE_C R77, RZ, R77, RZ ;  /* 0x0000004dff4d723e */ /* 0x000fe400048070ff */
[----:B------:R-:W-:Y:S02]  /*3d10*/  LOP3.LUT R21, R21, 0xff, RZ, 0xc0, !PT ;  /* 0x000000ff15157812 */ /* 0x000fe400078ec0ff */
[----:B------:R-:W-:Y:S01]  /*3d20*/  LOP3.LUT R20, R20, 0xffff, RZ, 0xc0, !PT ;  /* 0x0000ffff14147812 */ /* 0x000fe200078ec0ff */
[----:B-1----:R-:W-:Y:S01]  /*3d30*/  @!P3 FMUL R94, R94, R94 ;  /* 0x0000005e5e5eb220 */ /* 0x002fe20000400000 */
[----:B------:R-:W-:Y:S01]  /*3d40*/  @!P5 FMUL R78, R78, 0.5 ;  /* 0x3f0000004e4ed820 */ /* 0x000fe20000400000 */
[----:B------:R1:W4:Y:S01]  /*3d50*/  MUFU.EX2 R95, R91 ;  /* 0x0000005b005f7308 */ /* 0x0003220000000800 */
[----:B------:R-:W-:Y:S01]  /*3d60*/  FSETP.GEU.AND P3, PT, R102, -126, PT ;  /* 0xc2fc00006600780b */ /* 0x000fe20003f6e000 */
[----:B--2---:R-:W-:Y:S01]  /*3d70*/  FADD R74, R80, R19 ;  /* 0x00000013504a7221 */ /* 0x004fe20000000000 */
[----:B------:R-:W-:-:S02]  /*3d80*/  F2FP.SATFINITE.E4M3.F32.PACK_AB_MERGE_C R19, RZ, R19, RZ ;  /* 0x00000013ff13723e */ /* 0x000fc400048070ff */
[----:B------:R-:W-:Y:S01]  /*3d90*/  F2FP.SATFINITE.E4M3.F32.PACK_AB_MERGE_C R80, RZ, R80, RZ ;  /* 0x00000050ff50723e */ /* 0x000fe200048070ff */
[----:B------:R-:W-:-:S01]  /*3da0*/  FADD R13, R13, R74 ;  /* 0x0000004a0d0d7221 */ /* 0x000fc20000000000 */
[----:B------:R-:W-:Y:S01]  /*3db0*/  LOP3.LUT R19, R19, 0xff, RZ, 0xc0, !PT ;  /* 0x000000ff13137812 */ /* 0x000fe200078ec0ff */
[----:B---3--:R-:W-:Y:S01]  /*3dc0*/  @!P4 FMUL R96, R96, R96 ;  /* 0x000000606060c220 */ /* 0x008fe20000400000 */
[----:B------:R-:W-:Y:S01]  /*3dd0*/  FSETP.GEU.AND P4, PT, R103, -126, PT ;  /* 0xc2fc00006700780b */ /* 0x000fe20003f8e000 */
[----:B------:R2:W3:Y:S01]  /*3de0*/  MUFU.EX2 R92, R78 ;  /* 0x0000004e005c7308 */ /* 0x0004e20000000800 */
[----:B-1----:R-:W-:-:S01]  /*3df0*/  FADD R91, -R22, R15 ;  /* 0x0000000f165b7221 */ /* 0x002fc20000000100 */
[----:B------:R-:W-:Y:S01]  /*3e00*/  FADD R22, R76, R17 ;  /* 0x000000114c167221 */ /* 0x000fe20000000000 */
[----:B------:R-:W-:-:S01]  /*3e10*/  FADD R15, R73, R16 ;  /* 0x00000010490f7221 */ /* 0x000fc20000000000 */
[----:B------:R-:W-:Y:S01]  /*3e20*/  @!P3 FMUL R102, R102, 0.5 ;  /* 0x3f0000006666b820 */ /* 0x000fe20000400000 */
[----:B------:R-:W-:Y:S01]  /*3e30*/  FMUL R91, R91, UR21 ;  /* 0x000000155b5b7c20 */ /* 0x000fe20008400000 */
[----:B------:R-:W-:Y:S01]  /*3e40*/  FADD R22, R22, R75 ;  /* 0x0000004b16167221 */ /* 0x000fe20000000000 */
[----:B----4-:R-:W-:Y:S01]  /*3e50*/  @!P6 FMUL R95, R95, R95 ;  /* 0x0000005f5f5fe220 */ /* 0x010fe20000400000 */
[----:B------:R-:W-:Y:S01]  /*3e60*/  FSETP.GEU.AND P6, PT, R99, -126, PT ;  /* 0xc2fc00006300780b */ /* 0x000fe20003fce000 */
[----:B--2---:R-:W-:-:S01]  /*3e70*/  FADD R78, R81, R14 ;  /* 0x0000000e514e7221 */ /* 0x004fc20000000000 */
[----:B------:R-:W1:Y:S01]  /*3e80*/  MUFU.EX2 R102, R102 ;  /* 0x0000006600667308 */ /* 0x000e620000000800 */
[----:B------:R-:W-:Y:S01]  /*3e90*/  F2FP.SATFINITE.E4M3.F32.PACK_AB_MERGE_C R14, RZ, R14, RZ ;  /* 0x0000000eff0e723e */ /* 0x000fe200048070ff */
[----:B------:R-:W-:Y:S01]  /*3ea0*/  @!P4 FMUL R103, R103, 0.5 ;  /* 0x3f0000006767c820 */ /* 0x000fe20000400000 */
[----:B------:R-:W-:Y:S01]  /*3eb0*/  F2FP.SATFINITE.E4M3.F32.PACK_AB_MERGE_C R17, RZ, R17, RZ ;  /* 0x00000011ff11723e */ /* 0x000fe200048070ff */
[----:B------:R-:W-:Y:S01]  /*3ec0*/  FADD R15, R15, R78 ;  /* 0x0000004e0f0f7221 */ /* 0x000fe20000000000 */
[----:B------:R-:W-:Y:S01]  /*3ed0*/  LOP3.LUT R14, R14, 0xffff, RZ, 0xc0, !PT ;  /* 0x0000ffff0e0e7812 */ /* 0x000fe200078ec0ff */
[----:B------:R-:W-:Y:S01]  /*3ee0*/  FADD R75, R89, R94 ;  /* 0x0000005e594b7221 */ /* 0x000fe20000000000 */
[----:B---3--:R-:W-:Y:S01]  /*3ef0*/  @!P5 FMUL R92, R92, R92 ;  /* 0x0000005c5c5cd220 */ /* 0x008fe20000400000 */
[----:B------:R-:W-:Y:S01]  /*3f00*/  FSETP.GEU.AND P5, PT, R98, -126, PT ;  /* 0xc2fc00006200780b */ /* 0x000fe20003fae000 */
[----:B------:R-:W2:Y:S01]  /*3f10*/  MUFU.EX2 R103, R103 ;  /* 0x0000006700677308 */ /* 0x000ea20000000800 */
[----:B------:R-:W-:Y:S01]  /*3f20*/  PRMT R19, R14, 0x7604, R19 ;  /* 0x000076040e137816 */ /* 0x000fe20000000013 */
[----:B------:R-:W-:Y:S01]  /*3f30*/  @!P6 FMUL R99, R99, 0.5 ;  /* 0x3f0000006363e820 */ /* 0x000fe20000400000 */
[----:B------:R-:W-:Y:S01]  /*3f40*/  F2FP.SATFINITE.E4M3.F32.PACK_AB_MERGE_C R16, RZ, R16, RZ ;  /* 0x00000010ff10723e */ /* 0x000fe200048070ff */
[----:B------:R-:W-:Y:S01]  /*3f50*/  FADD R23, R79, R92 ;  /* 0x0000005c4f177221 */ /* 0x000fe20000000000 */
[----:B------:R-:W-:Y:S01]  /*3f60*/  F2FP.SATFINITE.E4M3.F32.PACK_AB_MERGE_C R94, RZ, R94, RZ ;  /* 0x0000005eff5e723e */ /* 0x000fe200048070ff */
[----:B------:R-:W-:Y:S01]  /*3f70*/  FADD R13, R13, R22 ;  /* 0x000000160d0d7221 */ /* 0x000fe20000000000 */
[----:B------:R-:W-:Y:S01]  /*3f80*/  LOP3.LUT R17, R17, 0xff, RZ, 0xc0, !PT ;  /* 0x000000ff11117812 */ /* 0x000fe200078ec0ff */
[----:B------:R-:W3:Y:S01]  /*3f90*/  MUFU.EX2 R99, R99 ;  /* 0x0000006300637308 */ /* 0x000ee20000000800 */
[----:B-1----:R-:W-:Y:S01]  /*3fa0*/  @!P3 FMUL R102, R102, R102 ;  /* 0x000000666666b220 */ /* 0x002fe20000400000 */
[----:B------:R-:W-:Y:S01]  /*3fb0*/  FSETP.GEU.AND P3, PT, R12, -126, PT ;  /* 0xc2fc00000c00780b */ /* 0x000fe20003f6e000 */
[----:B------:R-:W-:-:S01]  /*3fc0*/  FADD R82, R15, R82 ;  /* 0x000000520f527221 */ /* 0x000fc20000000000 */
[----:B------:R-:W-:Y:S01]  /*3fd0*/  @!P5 FMUL R98, R98, 0.5 ;  /* 0x3f0000006262d820 */ /* 0x000fe20000400000 */
[----:B------:R-:W-:-:S01]  /*3fe0*/  FADD R104, R87, R102 ;  /* 0x0000006657687221 */ /* 0x000fc20000000000 */
[----:B------:R-:W-:Y:S01]  /*3ff0*/  F2FP.SATFINITE.E4M3.F32.PACK_AB_MERGE_C R87, RZ, R87, RZ ;  /* 0x00000057ff57723e */ /* 0x000fe200048070ff */
[----:B------:R-:W-:-:S01]  /*4000*/  FADD R74, R88, R95 ;  /* 0x0000005f584a7221 */ /* 0x000fc20000000000 */
[----:B------:R-:W-:Y:S01]  /*4010*/  LOP3.LUT R16, R16, 0xffff, RZ, 0xc0, !PT ;  /* 0x0000ffff10107812 */ /* 0x000fe200078ec0ff */
[----:B--2---:R-:W-:Y:S01]  /*4020*/  @!P4 FMUL R103, R103, R103 ;  /* 0x000000676767c220 */ /* 0x004fe20000400000 */
[----:B------:R-:W-:Y:S01]  /*4030*/  FSETP.GEU.AND P4, PT, R91, -126, PT ;  /* 0xc2fc00005b00780b */ /* 0x000fe20003f8e000 */
[----:B------:R-:W1:Y:S01]  /*4040*/  MUFU.EX2 R98, R98 ;  /* 0x0000006200627308 */ /* 0x000e620000000800 */
[----:B------:R-:W-:Y:S01]  /*4050*/  F2FP.SATFINITE.E4M3.F32.PACK_AB_MERGE_C R92, RZ, R92, RZ ;  /* 0x0000005cff5c723e */ /* 0x000fe200048070ff */
[----:B------:R-:W-:Y:S01]  /*4060*/  FADD R101, R90, R103 ;  /* 0x000000675a657221 */ /* 0x000fe20000000000 */
[----:B------:R-:W-:Y:S01]  /*4070*/  F2FP.SATFINITE.E4M3.F32.PACK_AB_MERGE_C R90, RZ, R90, RZ ;  /* 0x0000005aff5a723e */ /* 0x000fe200048070ff */
[----:B------:R-:W-:Y:S01]  /*4080*/  FADD R78, R93, R96 ;  /* 0x000000605d4e7221 */ /* 0x000fe20000000000 */
[----:B------:R-:W-:Y:S01]  /*4090*/  @!P3 FMUL R12, R12, 0.5 ;  /* 0x3f0000000c0cb820 */ /* 0x000fe20000400000 */
[----:B---3--:R-:W-:Y:S01]  /*40a0*/  @!P6 FMUL R99, R99, R99 ;  /* 0x000000636363e220 */ /* 0x008fe20000400000 */
[----:B------:R-:W-:Y:S01]  /*40b0*/  IMAD.U32 R94, R94, 0x10000, RZ ;  /* 0x000100005e5e7824 */ /* 0x000fe200078e00ff */
[----:B------:R-:W-:Y:S01]  /*40c0*/  PRMT R17, R18, 0x7604, R17 ;  /* 0x0000760412117816 */ /* 0x000fe20000000011 */
[----:B------:R-:W-:-:S01]  /*40d0*/  FADD R82, R13, R82 ;  /* 0x000000520d527221 */ /* 0x000fc20000000000 */
[----:B------:R-:W-:Y:S01]  /*40e0*/  FADD R97, R86, R99 ;  /* 0x0000006356617221 */ /* 0x000fe20000000000 */
[----:B------:R-:W-:Y:S01]  /*40f0*/  LOP3.LUT R90, R90, 0xffff, RZ, 0xc0, !PT ;  /* 0x0000ffff5a5a7812 */ /* 0x000fe200078ec0ff */
[----:B------:R-:W-:Y:S01]  /*4100*/  @!P4 FMUL R91, R91, 0.5 ;  /* 0x3f0000005b5bc820 */ /* 0x000fe20000400000 */
[----:B------:R-:W-:Y:S01]  /*4110*/  PRMT R16, R16, 0x7604, R11 ;  /* 0x0000760410107816 */ /* 0x000fe2000000000b */
[----:B------:R-:W-:-:S02]  /*4120*/  IMAD.U32 R87, R87, 0x10000, RZ ;  /* 0x0001000057577824 */ /* 0x000fc400078e00ff */
[----:B------:R-:W-:-:S01]  /*4130*/  FADD R104, R75, R104 ;  /* 0x000000684b687221 */ /* 0x000fc20000000000 */
[----:B------:R-:W2:Y:S01]  /*4140*/  MUFU.EX2 R14, R91 ;  /* 0x0000005b000e7308 */ /* 0x000ea20000000800 */
[----:B-1----:R-:W-:Y:S01]  /*4150*/  @!P5 FMUL R98, R98, R98 ;  /* 0x000000626262d220 */ /* 0x002fe20000400000 */
[----:B------:R-:W-:Y:S01]  /*4160*/  FADD R74, R74, R97 ;  /* 0x000000614a4a7221 */ /* 0x000fe20000000000 */
[----:B------:R-:W-:-:S01]  /*4170*/  FADD R101, R78, R101 ;  /* 0x000000654e657221 */ /* 0x000fc20000000000 */
[----:B------:R-:W-:Y:S02]  /*4180*/  IMAD.U32 R13, R92, 0x10000, RZ ;  /* 0x000100005c0d7824 */ /* 0x000fe400078e00ff */
[----:B------:R-:W-:-:S01]  /*4190*/  FADD R100, R83, R98 ;  /* 0x0000006253647221 */ /* 0x000fc20000000000 */
[----:B------:R-:W-:Y:S01]  /*41a0*/  F2FP.SATFINITE.E4M3.F32.PACK_AB_MERGE_C R95, RZ, R95, RZ ;  /* 0x0000005fff5f723e */ /* 0x000fe200048070ff */
[----:B------:R-:W-:-:S01]  /*41b0*/  FADD R74, R74, R101 ;  /* 0x000000654a4a7221 */ /* 0x000fc20000000000 */
[----:B------:R-:W1:Y:S01]  /*41c0*/  MUFU.EX2 R11, R12 ;  /* 0x0000000c000b7308 */ /* 0x000e620000000800 */
[----:B------:R-:W-:-:S01]  /*41d0*/  FADD R23, R23, R100 ;  /* 0x0000006417177221 */ /* 0x000fc20000000000 */
[----:B------:R-:W-:-:S02]  /*41e0*/  F2FP.SATFINITE.E4M3.F32.PACK_AB_MERGE_C R96, RZ, R96, RZ ;  /* 0x00000060ff60723e */ /* 0x000fc400048070ff */
[----:B------:R-:W-:Y:S01]  /*41f0*/  F2FP.SATFINITE.E4M3.F32.PACK_AB_MERGE_C R73, RZ, R73, RZ ;  /* 0x00000049ff49723e */ /* 0x000fe200048070ff */
[----:B------:R-:W-:Y:S01]  /*4200*/  FADD R23, R23, R104 ;  /* 0x0000006817177221 */ /* 0x000fe20000000000 */
[----:B------:R-:W-:Y:S02]  /*4210*/  F2FP.SATFINITE.E4M3.F32.PACK_AB_MERGE_C R76, RZ, R76, RZ ;  /* 0x0000004cff4c723e */ /* 0x000fe400048070ff */
[----:B------:R-:W-:Y:S01]  /*4220*/  F2FP.SATFINITE.E4M3.F32.PACK_AB_MERGE_C R81, RZ, R81, RZ ;  /* 0x00000051ff51723e */ /* 0x000fe200048070ff */
[----:B------:R-:W-:-:S01]  /*4230*/  FADD R23, R23, R74 ;  /* 0x0000004a17177221 */ /* 0x000fc20000000000 */
[----:B------:R-:W-:Y:S01]  /*4240*/  F2FP.SATFINITE.E4M3.F32.PACK_AB_MERGE_C R102, RZ, R102, RZ ;  /* 0x00000066ff66723e */ /* 0x000fe200048070ff */
[----:B--2---:R-:W-:Y:S01]  /*4250*/  @!P4 FMUL R14, R14, R14 ;  /* 0x0000000e0e0ec220 */ /* 0x004fe20000400000 */
[----:B------:R-:W-:Y:S02]  /*4260*/  F2FP.SATFINITE.E4M3.F32.PACK_AB_MERGE_C R98, RZ, R98, RZ ;  /* 0x00000062ff62723e */ /* 0x000fe400048070ff */
[----:B------:R-:W-:Y:S01]  /*4270*/  LOP3.LUT R94, R17, 0xff0000, R94, 0xf8, !PT ;  /* 0x00ff0000115e7812 */ /* 0x000fe200078ef85e */
[----:B------:R-:W-:Y:S01]  /*4280*/  IMAD.SHL.U32 R17, R90, 0x1000000, RZ ;  /* 0x010000005a117824 */ /* 0x000fe200078e00ff */
[----:B------:R-:W-:Y:S01]  /*4290*/  F2FP.SATFINITE.E4M3.F32.PACK_AB_MERGE_C R99, RZ, R99, RZ ;  /* 0x00000063ff63723e */ /* 0x000fe200048070ff */
[----:B------:R-:W-:Y:S01]  /*42a0*/  IMAD.U32 R98, R98, 0x10000, RZ ;  /* 0x0001000062627824 */ /* 0x000fe200078e00ff */
[----:B------:R-:W-:Y:S01]  /*42b0*/  F2FP.SATFINITE.E4M3.F32.PACK_AB_MERGE_C R103, RZ, R103, RZ ;  /* 0x00000067ff67723e */ /* 0x000fe200048070ff */
[----:B------:R-:W-:Y:S01]  /*42c0*/  FFMA R9, R14, R9, R23 ;  /* 0x000000090e097223 */ /* 0x000fe20000000017 */
[----:B------:R-:W-:Y:S01]  /*42d0*/  F2FP.SATFINITE.E4M3.F32.PACK_AB_MERGE_C R79, RZ, R79, RZ ;  /* 0x0000004fff4f723e */ /* 0x000fe200048070ff */
[----:B------:R-:W-:Y:S01]  /*42e0*/  IMAD.MOV.U32 R23, RZ, RZ, 0x2130 ;  /* 0x00002130ff177424 */ /* 0x000fe200078e00ff */
[----:B------:R-:W-:Y:S01]  /*42f0*/  F2FP.SATFINITE.E4M3.F32.PACK_AB_MERGE_C R89, RZ, R89, RZ ;  /* 0x00000059ff59723e */ /* 0x000fe200048070ff */
[----:B-1----:R-:W-:Y:S01]  /*4300*/  @!P3 FMUL R11, R11, R11 ;  /* 0x0000000b0b0bb220 */ /* 0x002fe20000400000 */
[----:B------:R-:W-:Y:S01]  /*4310*/  F2FP.SATFINITE.E4M3.F32.PACK_AB_MERGE_C R83, RZ, R83, RZ ;  /* 0x00000053ff53723e */ /* 0x000fe200048070ff */
[----:B------:R-:W-:Y:S01]  /*4320*/  IMAD.U32 R79, R79, 0x10000, RZ ;  /* 0x000100004f4f7824 */ /* 0x000fe200078e00ff */
[----:B------:R-:W-:Y:S01]  /*4330*/  F2FP.SATFINITE.E4M3.F32.PACK_AB_MERGE_C R88, RZ, R88, RZ ;  /* 0x00000058ff58723e */ /* 0x000fe200048070ff */
[----:B------:R-:W-:Y:S01]  /*4340*/  IMAD.U32 R89, R89, 0x10000, RZ ;  /* 0x0001000059597824 */ /* 0x000fe200078e00ff */
[----:B------:R-:W-:Y:S01]  /*4350*/  F2FP.SATFINITE.E4M3.F32.PACK_AB_MERGE_C R93, RZ, R93, RZ ;  /* 0x0000005dff5d723e */ /* 0x000fe200048070ff */
[----:B------:R-:W-:Y:S01]  /*4360*/  IMAD.U32 R83, R83, 0x10000, RZ ;  /* 0x0001000053537824 */ /* 0x000fe200078e00ff */
[----:B------:R-:W-:Y:S01]  /*4370*/  F2FP.SATFINITE.E4M3.F32.PACK_AB_MERGE_C R86, RZ, R86, RZ ;  /* 0x00000056ff56723e */ /* 0x000fe200048070ff */
[----:B------:R-:W-:Y:S01]  /*4380*/  FFMA R8, R11, R8, R82 ;  /* 0x000000080b087223 */ /* 0x000fe20000000052 */
[----:B------:R-:W-:Y:S01]  /*4390*/  LOP3.LUT R84, R84, 0xff0000, R87, 0xf8, !PT ;  /* 0x00ff000054547812 */ /* 0x000fe200078ef857 */
[-C--:B------:R-:W-:Y:S01]  /*43a0*/  FMUL R24, R24, R11.reuse ;  /* 0x0000000b18187220 */ /* 0x080fe20000400000 */
[----:B------:R-:W-:Y:S01]  /*43b0*/  LOP3.LUT R95, R95, 0xffff, RZ, 0xc0, !PT ;  /* 0x0000ffff5f5f7812 */ /* 0x000fe200078ec0ff */
[-C--:B------:R-:W-:Y:S01]  /*43c0*/  FMUL R25, R25, R11.reuse ;  /* 0x0000000b19197220 */ /* 0x080fe20000400000 */
[----:B------:R-:W-:Y:S01]  /*43d0*/  LOP3.LUT R96, R96, 0xffff, RZ, 0xc0, !PT ;  /* 0x0000ffff60607812 */ /* 0x000fe200078ec0ff */
[-C--:B------:R-:W-:Y:S01]  /*43e0*/  FMUL R28, R28, R11.reuse ;  /* 0x0000000b1c1c7220 */ /* 0x080fe20000400000 */
[----:B------:R-:W-:Y:S01]  /*43f0*/  LOP3.LUT R73, R73, 0xffff, RZ, 0xc0, !PT ;  /* 0x0000ffff49497812 */ /* 0x000fe200078ec0ff */
[----:B------:R-:W-:Y:S01]  /*4400*/  IMAD.SHL.U32 R95, R95, 0x1000000, RZ ;  /* 0x010000005f5f7824 */ /* 0x000fe200078e00ff */
[----:B------:R-:W-:Y:S01]  /*4410*/  LOP3.LUT R76, R76, 0xff, RZ, 0xc0, !PT ;  /* 0x000000ff4c4c7812 */ /* 0x000fe200078ec0ff */
[-C--:B------:R-:W-:Y:S01]  /*4420*/  FMUL R29, R29, R11.reuse ;  /* 0x0000000b1d1d7220 */ /* 0x080fe20000400000 */
[----:B------:R-:W-:Y:S01]  /*4430*/  LOP3.LUT R77, R77, 0xffff, RZ, 0xc0, !PT ;  /* 0x0000ffff4d4d7812 */ /* 0x000fe200078ec0ff */
[-C--:B------:R-:W-:Y:S01]  /*4440*/  FMUL R32, R32, R11.reuse ;  /* 0x0000000b20207220 */ /* 0x080fe20000400000 */
[----:B------:R-:W-:Y:S01]  /*4450*/  LOP3.LUT R80, R80, 0xff, RZ, 0xc0, !PT ;  /* 0x000000ff50507812 */ /* 0x000fe200078ec0ff */
[-C--:B------:R-:W-:Y:S01]  /*4460*/  FMUL R33, R33, R11.reuse ;  /* 0x0000000b21217220 */ /* 0x080fe20000400000 */
[----:B------:R-:W-:Y:S01]  /*4470*/  LOP3.LUT R81, R81, 0xffff, RZ, 0xc0, !PT ;  /* 0x0000ffff51517812 */ /* 0x000fe200078ec0ff */
[-C--:B------:R-:W-:Y:S01]  /*4480*/  FMUL R36, R36, R11.reuse ;  /* 0x0000000b24247220 */ /* 0x080fe20000400000 */
[----:B------:R-:W-:Y:S01]  /*4490*/  LOP3.LUT R16, R16, 0xff0000, R13, 0xf8, !PT ;  /* 0x00ff000010107812 */ /* 0x000fe200078ef80d */
[----:B------:R-:W-:Y:S01]  /*44a0*/  IMAD.U32 R13, R102, 0x10000, RZ ;  /* 0x00010000660d7824 */ /* 0x000fe200078e00ff */
[----:B------:R-:W-:Y:S01]  /*44b0*/  LOP3.LUT R99, R99, 0xffff, RZ, 0xc0, !PT ;  /* 0x0000ffff63637812 */ /* 0x000fe200078ec0ff */
[-C--:B------:R-:W-:Y:S01]  /*44c0*/  FMUL R37, R37, R11.reuse ;  /* 0x0000000b25257220 */ /* 0x080fe20000400000 */
[----:B------:R-:W-:Y:S01]  /*44d0*/  LOP3.LUT R103, R103, 0xffff, RZ, 0xc0, !PT ;  /* 0x0000ffff67677812 */ /* 0x000fe200078ec0ff */
[-C--:B------:R-:W-:Y:S01]  /*44e0*/  FMUL R40, R40, R11.reuse ;  /* 0x0000000b28287220 */ /* 0x080fe20000400000 */
[----:B------:R-:W-:Y:S01]  /*44f0*/  PRMT R20, R20, 0x7604, R21 ;  /* 0x0000760414147816 */ /* 0x000fe20000000015 */
[----:B------:R-:W-:Y:S01]  /*4500*/  IMAD.SHL.U32 R12, R99, 0x1000000, RZ ;  /* 0x01000000630c7824 */ /* 0x000fe200078e00ff */
[----:B------:R-:W-:Y:S01]  /*4510*/  LOP3.LUT R88, R88, 0xffff, RZ, 0xc0, !PT ;  /* 0x0000ffff58587812 */ /* 0x000fe200078ec0ff */
[----:B------:R-:W-:Y:S01]  /*4520*/  IMAD.SHL.U32 R103, R103, 0x1000000, RZ ;  /* 0x0100000067677824 */ /* 0x000fe200078e00ff */
[----:B------:R-:W-:Y:S01]  /*4530*/  LOP3.LUT R93, R93, 0xffff, RZ, 0xc0, !PT ;  /* 0x0000ffff5d5d7812 */ /* 0x000fe200078ec0ff */
[----:B------:R-:W-:Y:S01]  /*4540*/  IMAD.MOV.U32 R21, RZ, RZ, 0x3021 ;  /* 0x00003021ff157424 */ /* 0x000fe200078e00ff */
[----:B------:R-:W-:Y:S01]  /*4550*/  LOP3.LUT R86, R86, 0xffff, RZ, 0xc0, !PT ;  /* 0x0000ffff56567812 */ /* 0x000fe200078ec0ff */
[----:B------:R-:W-:Y:S01]  /*4560*/  FMUL R41, R41, R11 ;  /* 0x0000000b29297220 */ /* 0x000fe20000400000 */
[----:B------:R-:W-:Y:S01]  /*4570*/  LOP3.LUT R84, R84, R17, RZ, 0xfc, !PT ;  /* 0x0000001154547212 */ /* 0x000fe200078efcff */
[----:B------:R-:W-:Y:S01]  /*4580*/  IMAD.SHL.U32 R17, R96, 0x1000000, RZ ;  /* 0x0100000060117824 */ /* 0x000fe200078e00ff */
[----:B------:R-:W-:Y:S01]  /*4590*/  PRMT R72, R73, 0x7604, R72 ;  /* 0x0000760449487816 */ /* 0x000fe20000000048 */
[----:B------:R-:W-:Y:S01]  /*45a0*/  IMAD.SHL.U32 R93, R93, 0x1000000, RZ ;  /* 0x010000005d5d7824 */ /* 0x000fe200078e00ff */
[----:B------:R-:W-:Y:S01]  /*45b0*/  PRMT R76, R77, 0x7604, R76 ;  /* 0x000076044d4c7816 */ /* 0x000fe2000000004c */
[----:B------:R-:W-:Y:S01]  /*45c0*/  IMAD.SHL.U32 R15, R86, 0x1000000, RZ ;  /* 0x01000000560f7824 */ /* 0x000fe200078e00ff */
[----:B------:R-:W-:Y:S01]  /*45d0*/  PRMT R80, R81, 0x7604, R80 ;  /* 0x0000760451507816 */ /* 0x000fe20000000050 */
[-C--:B------:R-:W-:Y:S01]  /*45e0*/  FMUL R44, R44, R11.reuse ;  /* 0x0000000b2c2c7220 */ /* 0x080fe20000400000 */
[----:B------:R-:W-:Y:S01]  /*45f0*/  LOP3.LUT R20, R20, 0xff0000, R13, 0xf8, !PT ;  /* 0x00ff000014147812 */ /* 0x000fe200078ef80d */
[----:B------:R-:W-:Y:S01]  /*4600*/  IMAD.SHL.U32 R13, R88, 0x1000000, RZ ;  /* 0x01000000580d7824 */ /* 0x000fe200078e00ff */
[----:B------:R-:W-:Y:S01]  /*4610*/  LOP3.LUT R19, R19, 0xff0000, R98, 0xf8, !PT ;  /* 0x00ff000013137812 */ /* 0x000fe200078ef862 */
[-C--:B------:R-:W-:Y:S01]  /*4620*/  FMUL R45, R45, R11.reuse ;  /* 0x0000000b2d2d7220 */ /* 0x080fe20000400000 */
[----:B------:R-:W-:Y:S01]  /*4630*/  LOP3.LUT R72, R72, 0xff0000, R79, 0xf8, !PT ;  /* 0x00ff000048487812 */ /* 0x000fe200078ef84f */
[-C--:B------:R-:W-:Y:S01]  /*4640*/  FMUL R48, R48, R11.reuse ;  /* 0x0000000b30307220 */ /* 0x080fe20000400000 */
[----:B------:R-:W-:Y:S01]  /*4650*/  LOP3.LUT R76, R76, 0xff0000, R89, 0xf8, !PT ;  /* 0x00ff00004c4c7812 */ /* 0x000fe200078ef859 */
[-C--:B------:R-:W-:Y:S01]  /*4660*/  FMUL R49, R49, R11.reuse ;  /* 0x0000000b31317220 */ /* 0x080fe20000400000 */
[----:B------:R-:W-:Y:S01]  /*4670*/  LOP3.LUT R80, R80, 0xff0000, R83, 0xf8, !PT ;  /* 0x00ff000050507812 */ /* 0x000fe200078ef853 */
[----:B------:R-:W-:Y:S01]  /*4680*/  FMUL R52, R52, R11 ;  /* 0x0000000b34347220 */ /* 0x000fe20000400000 */
[----:B------:R-:W-:Y:S01]  /*4690*/  LOP3.LUT R16, R16, R95, RZ, 0xfc, !PT ;  /* 0x0000005f10107212 */ /* 0x000fe200078efcff */
[----:B------:R-:W-:Y:S01]  /*46a0*/  FMUL R53, R53, R11 ;  /* 0x0000000b35357220 */ /* 0x000fe20000400000 */
[----:B------:R-:W-:Y:S01]  /*46b0*/  LOP3.LUT R17, R94, R17, RZ, 0xfc, !PT ;  /* 0x000000115e117212 */ /* 0x000fe200078efcff */
[-C--:B------:R-:W-:Y:S01]  /*46c0*/  FMUL R56, R56, R11.reuse ;  /* 0x0000000b38387220 */ /* 0x080fe20000400000 */
[----:B------:R-:W-:Y:S01]  /*46d0*/  LOP3.LUT R12, R19, R12, RZ, 0xfc, !PT ;  /* 0x0000000c130c7212 */ /* 0x000fe200078efcff */
[----:B------:R-:W-:Y:S01]  /*46e0*/  FMUL R57, R57, R11 ;  /* 0x0000000b39397220 */ /* 0x000fe20000400000 */
[----:B------:R-:W-:Y:S01]  /*46f0*/  LOP3.LUT R103, R20, R103, RZ, 0xfc, !PT ;  /* 0x0000006714677212 */ /* 0x000fe200078efcff */
[----:B------:R-:W-:Y:S01]  /*4700*/  FMUL R60, R60, R11 ;  /* 0x0000000b3c3c7220 */ /* 0x000fe20000400000 */
[----:B------:R-:W-:Y:S01]  /*4710*/  LOP3.LUT R13, R72, R13, RZ, 0xfc, !PT ;  /* 0x0000000d480d7212 */ /* 0x000fe200078efcff */
[----:B------:R-:W-:Y:S01]  /*4720*/  FMUL R61, R61, R11 ;  /* 0x0000000b3d3d7220 */ /* 0x000fe20000400000 */
[----:B------:R-:W-:Y:S01]  /*4730*/  LOP3.LUT R76, R76, R93, RZ, 0xfc, !PT ;  /* 0x0000005d4c4c7212 */ /* 0x000fe200078efcff */
[----:B------:R-:W-:Y:S01]  /*4740*/  FMUL R64, R64, R11 ;  /* 0x0000000b40407220 */ /* 0x000fe20000400000 */
[----:B------:R-:W-:Y:S01]  /*4750*/  LOP3.LUT R15, R80, R15, RZ, 0xfc, !PT ;  /* 0x0000000f500f7212 */ /* 0x000fe200078efcff */
[-C--:B------:R-:W-:Y:S01]  /*4760*/  FMUL R65, R65, R11.reuse ;  /* 0x0000000b41417220 */ /* 0x080fe20000400000 */
[----:B------:R-:W-:Y:S01]  /*4770*/  SEL R22, R17, R16, P1 ;  /* 0x0000001011167207 */ /* 0x000fe20000800000 */
[-C--:B------:R-:W-:Y:S01]  /*4780*/  FMUL R68, R68, R11.reuse ;  /* 0x0000000b44447220 */ /* 0x080fe20000400000 */
[-C--:B------:R-:W-:Y:S01]  /*4790*/  SHF.R.U32.HI R21, RZ, R10.reuse, R21 ;  /* 0x0000000aff157219 */ /* 0x080fe20000011615 */
[----:B------:R-:W-:Y:S01]  /*47a0*/  FMUL R69, R69, R11 ;  /* 0x0000000b45457220 */ /* 0x000fe20000400000 */
[----:B------:R-:W-:Y:S01]  /*47b0*/  SHF.R.U32.HI R23, RZ, R10, R23 ;  /* 0x0000000aff177219 */ /* 0x000fe20000011617 */
[-C--:B------:R-:W-:Y:S01]  /*47c0*/  FMUL R26, R26, R14.reuse ;  /* 0x0000000e1a1a7220 */ /* 0x080fe20000400000 */
[----:B------:R-:W-:Y:S01]  /*47d0*/  SEL R17, R16, R17, P1 ;  /* 0x0000001110117207 */ /* 0x000fe20000800000 */
[----:B------:R-:W-:Y:S01]  /*47e0*/  FMUL R27, R27, R14 ;  /* 0x0000000e1b1b7220 */ /* 0x000fe20000400000 */
[----:B------:R-:W-:Y:S01]  /*47f0*/  SEL R16, R103, R12, P1 ;  /* 0x0000000c67107207 */ /* 0x000fe20000800000 */
[-C--:B------:R-:W-:Y:S01]  /*4800*/  FMUL R30, R30, R14.reuse ;  /* 0x0000000e1e1e7220 */ /* 0x080fe20000400000 */
[----:B------:R-:W-:Y:S01]  /*4810*/  SEL R18, R76, R13, P1 ;  /* 0x0000000d4c127207 */ /* 0x000fe20000800000 */
[-C--:B------:R-:W-:Y:S01]  /*4820*/  FMUL R31, R31, R14.reuse ;  /* 0x0000000e1f1f7220 */ /* 0x080fe20000400000 */
[----:B------:R-:W-:Y:S01]  /*4830*/  SEL R20, R84, R15, P1 ;  /* 0x0000000f54147207 */ /* 0x000fe20000800000 */
[-C--:B------:R-:W-:Y:S01]  /*4840*/  FMUL R34, R34, R14.reuse ;  /* 0x0000000e22227220 */ /* 0x080fe20000400000 */
[----:B------:R-:W-:Y:S01]  /*4850*/  SEL R103, R12, R103, P1 ;  /* 0x000000670c677207 */ /* 0x000fe20000800000 */
[----:B------:R-:W-:Y:S01]  /*4860*/  FMUL R35, R35, R14 ;  /* 0x0000000e23237220 */ /* 0x000fe20000400000 */
[----:B------:R-:W-:Y:S01]  /*4870*/  SEL R13, R13, R76, P1 ;  /* 0x0000004c0d0d7207 */ /* 0x000fe20000800000 */
[----:B------:R-:W-:Y:S01]  /*4880*/  FMUL R38, R38, R14 ;  /* 0x0000000e26267220 */ /* 0x000fe20000400000 */
[----:B------:R-:W-:Y:S01]  /*4890*/  SEL R15, R15, R84, P1 ;  /* 0x000000540f0f7207 */ /* 0x000fe20000800000 */
[-C--:B------:R-:W-:Y:S01]  /*48a0*/  FMUL R39, R39, R14.reuse ;  /* 0x0000000e27277220 */ /* 0x080fe20000400000 */
[----:B------:R-:W-:Y:S01]  /*48b0*/  LOP3.LUT R11, R21, 0xf, RZ, 0xc0, !PT ;  /* 0x0000000f150b7812 */ /* 0x000fe200078ec0ff */
[-C--:B------:R-:W-:Y:S01]  /*48c0*/  FMUL R42, R42, R14.reuse ;  /* 0x0000000e2a2a7220 */ /* 0x080fe20000400000 */
[----:B------:R-:W-:Y:S01]  /*48d0*/  LOP3.LUT R12, R23, 0xf, RZ, 0xc0, !PT ;  /* 0x0000000f170c7812 */ /* 0x000fe200078ec0ff */
[-C--:B------:R-:W-:Y:S01]  /*48e0*/  FMUL R43, R43, R14.reuse ;  /* 0x0000000e2b2b7220 */ /* 0x080fe20000400000 */
[----:B------:R-:W-:Y:S01]  /*48f0*/  SHF.L.U32 R19, R5, 0x1f, RZ ;  /* 0x0000001f05137819 */ /* 0x000fe200000006ff */
[----:B------:R-:W-:Y:S01]  /*4900*/  SHFL.IDX PT, R16, R16, R11, 0x1c1f ;  /* 0x001c1f0b10107589 */ /* 0x000fe200000e0000 */
[-C--:B------:R-:W-:Y:S01]  /*4910*/  FMUL R46, R46, R14.reuse ;  /* 0x0000000e2e2e7220 */ /* 0x080fe20000400000 */
[-C--:B------:R-:W-:Y:S01]  /*4920*/  FMUL R47, R47, R14.reuse ;  /* 0x0000000e2f2f7220 */ /* 0x080fe20000400000 */
[----:B------:R1:W2:Y:S01]  /*4930*/  SYNCS.PHASECHK.TRANS64.TRYWAIT P3, [UR5+0xa800], R19 ;  /* 0x00a80013ff0075a7 */ /* 0x0002a20008060145 */
[----:B------:R-:W3:Y:S01]  /*4940*/  SHFL.IDX PT, R103, R103, R12, 0x1c1f ;  /* 0x001c1f0c67677589 */ /* 0x000ee200000e0000 */
[-C--:B------:R-:W-:Y:S01]  /*4950*/  FMUL R50, R50, R14.reuse ;  /* 0x0000000e32327220 */ /* 0x080fe20000400000 */
[-C--:B------:R-:W-:Y:S01]  /*4960*/  FMUL R51, R51, R14.reuse ;  /* 0x0000000e33337220 */ /* 0x080fe20000400000 */
[-C--:B------:R-:W-:Y:S01]  /*4970*/  FMUL R54, R54, R14.reuse ;  /* 0x0000000e36367220 */ /* 0x080fe20000400000 */
[----:B------:R-:W-:Y:S01]  /*4980*/  SHFL.IDX PT, R18, R18, R11, 0x1c1f ;  /* 0x001c1f0b12127589 */ /* 0x000fe200000e0000 */
[-C--:B------:R-:W-:Y:S01]  /*4990*/  FMUL R55, R55, R14.reuse ;  /* 0x0000000e37377220 */ /* 0x080fe20000400000 */
[-C--:B------:R-:W-:Y:S01]  /*49a0*/  FMUL R58, R58, R14.reuse ;  /* 0x0000000e3a3a7220 */ /* 0x080fe20000400000 */
[-C--:B------:R-:W-:Y:S01]  /*49b0*/  FMUL R59, R59, R14.reuse ;  /* 0x0000000e3b3b7220 */ /* 0x080fe20000400000 */
[----:B------:R-:W4:Y:S01]  /*49c0*/  SHFL.IDX PT, R13, R13, R12, 0x1c1f ;  /* 0x001c1f0c0d0d7589 */ /* 0x000f2200000e0000 */
[-C--:B------:R-:W-:Y:S01]  /*49d0*/  FMUL R62, R62, R14.reuse ;  /* 0x0000000e3e3e7220 */ /* 0x080fe20000400000 */
[-C--:B------:R-:W-:Y:S01]  /*49e0*/  FMUL R63, R63, R14.reuse ;  /* 0x0000000e3f3f7220 */ /* 0x080fe20000400000 */
[-C--:B------:R-:W-:Y:S01]  /*49f0*/  FMUL R66, R66, R14.reuse ;  /* 0x0000000e42427220 */ /* 0x080fe20000400000 */
[----:B------:R-:W-:Y:S01]  /*4a00*/  SHFL.IDX PT, R20, R20, R11, 0x1c1f ;  /* 0x001c1f0b14147589 */ /* 0x000fe200000e0000 */
[-C--:B------:R-:W-:Y:S01]  /*4a10*/  FMUL R67, R67, R14.reuse ;  /* 0x0000000e43437220 */ /* 0x080fe20000400000 */
[-C--:B------:R-:W-:Y:S01]  /*4a20*/  FMUL R70, R70, R14.reuse ;  /* 0x0000000e46467220 */ /* 0x080fe20000400000 */
[----:B------:R-:W-:Y:S01]  /*4a30*/  FMUL R71, R71, R14 ;  /* 0x0000000e47477220 */ /* 0x000fe20000400000 */
[----:B------:R-:W5:Y:S04]  /*4a40*/  SHFL.IDX PT, R15, R15, R12, 0x1c1f ;  /* 0x001c1f0c0f0f7589 */ /* 0x000f6800000e0000 */
[----:B------:R-:W-:Y:S04]  /*4a50*/  SHFL.IDX PT, R22, R22, R11, 0x1c1f ;  /* 0x001c1f0b16167589 */ /* 0x000fe800000e0000 */
[----:B------:R-:W1:Y:S01]  /*4a60*/  SHFL.IDX PT, R17, R17, R12, 0x1c1f ;  /* 0x001c1f0c11117589 */ /* 0x000e6200000e0000 */
[----:B---3--:R-:W-:-:S02]  /*4a70*/  PRMT R102, R16, R0, R103 ;  /* 0x0000000010667216 */ /* 0x008fc40000000067 */
[-C--:B------:R-:W-:Y:S02]  /*4a80*/  PRMT R103, R16, R7.reuse, R103 ;  /* 0x0000000710677216 */ /* 0x080fe40000000067 */
[CCC-:B----4-:R-:W-:Y:S02]  /*4a90*/  PRMT R72, R18.reuse, R0.reuse, R13.reuse ;  /* 0x0000000012487216 */ /* 0x1d0fe4000000000d */
[-C--:B------:R-:W-:Y:S02]  /*4aa0*/  PRMT R73, R18, R7.reuse, R13 ;  /* 0x0000000712497216 */ /* 0x080fe4000000000d */
[CCC-:B-----5:R-:W-:Y:S02]  /*4ab0*/  PRMT R74, R20.reuse, R0.reuse, R15.reuse ;  /* 0x00000000144a7216 */ /* 0x1e0fe4000000000f */
[----:B------:R-:W-:Y:S02]  /*4ac0*/  PRMT R75, R20, R7, R15 ;  /* 0x00000007144b7216 */ /* 0x000fe4000000000f */
[----:B-1----:R-:W-:-:S02]  /*4ad0*/  PRMT R100, R22, R0, R17 ;  /* 0x0000000016647216 */ /* 0x002fc40000000011 */
[----:B------:R-:W-:Y:S01]  /*4ae0*/  PRMT R101, R22, R7, R17 ;  /* 0x0000000716657216 */ /* 0x000fe20000000011 */
[----:B--2---:R-:W-:Y:S06]  /*4af0*/  @!P0 BRA `(.L_x_27) ;  /* 0x0000000000048947 */ /* 0x004fec0003800000 */
[----:B------:R-:W-:Y:S01]  /*4b00*/  BPT.TRAP 0x1 ;  /* 0x000000040000795c */ /* 0x000fe20000300000 */
.L_x_27:
[----:B------:R-:W-:Y:S05]  /*4b10*/  @P3 BRA `(.L_x_28) ;  /* 0x0000000000083947 */ /* 0x000fea0003800000 */
[----:B------:R-:W1:Y:S02]  /*4b20*/  SYNCS.PHASECHK.TRANS64.TRYWAIT P3, [UR5+0xa800], R19 ;  /* 0x00a80013ff0075a7 */ /* 0x000e640008060145 */
[----:B-1----:R-:W-:Y:S05]  /*4b30*/  @!P3 BRA `(.L_x_29) ;  /* 0x00000054004cb947 */ /* 0x002fea0003800000 */
.L_x_28:
[----:B------:R-:W-:Y:S01]  /*4b40*/  UIMAD UR10, UR7, 0x180, UR6 ;  /* 0x00000180070a78a4 */ /* 0x000fe2000f8e0206 */
[----:B------:R-:W-:Y:S01]  /*4b50*/  WARPGROUP.ARRIVE ;  /* 0x00000000000079c5 */ /* 0x000fe20000000000 */
[----:B------:R-:W-:-:S07]  /*4b60*/  UMOV UR11, 0x80000020 ;  /* 0x80000020000b7882 */ /* 0x000fce0000000000 */
[----:B------:R-:W-:Y:S01]  /*4b70*/  QGMMA.64x96x32.F32.E4M3.E4M3 R24, R72, gdesc[UR8], R24, gsb0 ;  /* 0x0160000848187df3 */ /* 0x000fe20008000818 */
        /* <DEDUP_REMOVED lines=8> */
.L_x_30:
[----:B------:R-:W-:-:S04]  /*4c00*/  ULEA UR5, UR4, UR36, 0x3 ;  /* 0x0000002404057291 */ /* 0x000fc8000f8e183f */
[----:B------:R-:W-:-:S04]  /*4c10*/  UIADD3 UR5, UR5, 0xa828, URZ ;  /* 0x0000a82805057890 */ /* 0x000fc8000fffe03f */
[----:B------:R-:W-:-:S09]  /*4c20*/  UPRMT UR5, URZ, 0x654, UR5 ;  /* 0x000006543f057896 */ /* 0x000fd20008000005 */
[----:B------:R-:W-:Y:S01]  /*4c30*/  SYNCS.ARRIVE.TRANS64.RED.A1T0 RZ, [UR5], RZ ;  /* 0x000000ffffff79a7 */ /* 0x000fe20008100405 */
[----:B------:R-:W-:Y:S05]  /*4c40*/  @P2 BRA `(.L_x_31) ;  /* 0x0000000000042947 */ /* 0x000fea0003800000 */
[----:B------:R-:W-:Y:S01]  /*4c50*/  BPT.TRAP 0x1 ;  /* 0x000000040000795c */ /* 0x000fe20000300000 */
.L_x_31:
[----:B------:R-:W-:-:S04]  /*4c60*/  UIADD3 UR4, UR4, 0x1, URZ ;  /* 0x0000000104047890 */ /* 0x000fc8000fffe03f */
[----:B------:R-:W-:-:S04]  /*4c70*/  UISETP.NE.AND UP0, UPT, UR4, 0x5, UPT ;  /* 0x000000050400788c */ /* 0x000fc8000bf05270 */
[----:B------:R-:W-:Y:S01]  /*4c80*/  USEL UR5, UR4, URZ, UP0 ;  /* 0x0000003f04057287 */ /* 0x000fe20008000000 */
[----:B------:R-:W-:Y:S11]  /*4c90*/  @!P0 BRA `(.L_x_32) ;  /* 0x0000000000048947 */ /* 0x000ff60003800000 */
[----:B------:R-:W-:Y:S01]  /*4ca0*/  BPT.TRAP 0x1 ;  /* 0x000000040000795c */ /* 0x000fe20000300000 */
.L_x_32:
[----:B------:R-:W-:-:S04]  /*4cb0*/  ULEA UR4, UR5, UR36, 0x3 ;  /* 0x0000002405047291 */ /* 0x000fc8000f8e183f */
[----:B------:R-:W-:-:S04]  /*4cc0*/  UIADD3 UR4, UR4, 0xa828, URZ ;  /* 0x0000a82804047890 */ /* 0x000fc8000fffe03f */
[----:B------:R-:W-:-:S09]  /*4cd0*/  UPRMT UR4, URZ, 0x654, UR4 ;  /* 0x000006543f047896 */ /* 0x000fd20008000004 */
[----:B------:R-:W-:Y:S01]  /*4ce0*/  SYNCS.ARRIVE.TRANS64.RED.A1T0 RZ, [UR4], RZ ;  /* 0x000000ffffff79a7 */ /* 0x000fe20008100404 */
[----:B------:R-:W-:Y:S05]  /*4cf0*/  @P2 BRA `(.L_x_33) ;  /* 0x0000000000042947 */ /* 0x000fea0003800000 */
[----:B------:R-:W-:Y:S01]  /*4d00*/  BPT.TRAP 0x1 ;  /* 0x000000040000795c */ /* 0x000fe20000300000 */
.L_x_33:
[----:B------:R-:W-:Y:S01]  /*4d10*/  UIADD3 UR4, UR5, 0x1, URZ ;  /* 0x0000000105047890 */ /* 0x000fe2000fffe03f */
[C---:B------:R-:W-:Y:S01]  /*4d20*/  ISETP.GT.AND P3, PT, R3.reuse, 0x2, PT ;  /* 0x000000020300780c */ /* 0x040fe20003f64270 */
[----:B------:R-:W-:Y:S01]  /*4d30*/  UIADD3 UR5, UR7, 0x1, URZ ;  /* 0x0000000107057890 */ /* 0x000fe2000fffe03f */
[----:B------:R-:W-:Y:S01]  /*4d40*/  VIADD R3, R3, 0xffffffff ;  /* 0xffffffff03037836 */ /* 0x000fe20000000000 */
[----:B------:R-:W-:Y:S01]  /*4d50*/  UISETP.NE.AND UP0, UPT, UR4, 0x5, UPT ;  /* 0x000000050400788c */ /* 0x000fe2000bf05270 */
[----:B------:R-:W-:Y:S01]  /*4d60*/  VIADD R2, R2, 0x40 ;  /* 0x0000004002027836 */ /* 0x000fe20000000000 */
[----:B------:R-:W-:Y:S01]  /*4d70*/  UISETP.NE.AND UP2, UPT, UR5, 0x5, UPT ;  /* 0x000000050500788c */ /* 0x000fe2000bf45270 */
[----:B------:R-:W-:Y:S01]  /*4d80*/  IMAD.MOV.U32 R13, RZ, RZ, R4 ;  /* 0x000000ffff0d7224 */ /* 0x000fe200078e0004 */
[----:B------:R-:W-:Y:S01]  /*4d90*/  USEL UR4, UR4, URZ, UP0 ;  /* 0x0000003f04047287 */ /* 0x000fe20008000000 */
[----:B------:R-:W-:Y:S01]  /*4da0*/  IMAD.MOV.U32 R15, RZ, RZ, R6 ;  /* 0x000000ffff0f7224 */ /* 0x000fe200078e0006 */
[----:B------:R-:W-:-:S02]  /*4db0*/  USEL UR7, URZ, 0x1, UP2 ;  /* 0x000000013f077887 */ /* 0x000fc40009000000 */
[----:B------:R-:W-:-:S04]  /*4dc0*/  USEL UR5, UR5, URZ, UP2 ;  /* 0x0000003f05057287 */ /* 0x000fc80009000000 */
[----:B------:R-:W-:Y:S01]  /*4dd0*/  LOP3.LUT R5, R5, UR7, RZ, 0x3c, !PT ;  /* 0x0000000705057c12 */ /* 0x000fe2000f8e3cff */
[----:B------:R-:W-:Y:S07]  /*4de0*/  @P3 BRA `(.L_x_34) ;  /* 0xffffffe000203947 */ /* 0x000fee000383ffff */
.L_x_23:
[----:B------:R-:W-:-:S13]  /*4df0*/  ISETP.GE.AND P3, PT, R3, 0x1, PT ;  /* 0x000000010300780c */ /* 0x000fda0003f66270 */
[----:B------:R-:W-:Y:S05]  /*4e00*/  @!P3 BRA `(.L_x_35) ;  /* 0x0000002000fcb947 */ /* 0x000fea0003800000 */
[----:B------:R-:W-:Y:S01]  /*4e10*/  IMAD.MOV.U32 R22, RZ, RZ, R4 ;  /* 0x000000ffff167224 */ /* 0x000fe200078e0004 */
[----:B------:R-:W-:Y:S01]  /*4e20*/  ULDC UR21, c[0x0][0x28c] ;  /* 0x0000a30000157ab9 */ /* 0x000fe20000000800 */
[----:B------:R-:W-:Y:S01]  /*4e30*/  IMAD.MOV.U32 R23, RZ, RZ, R6 ;  /* 0x000000ffff177224 */ /* 0x000fe200078e0006 */
[----:B------:R-:W-:-:S06]  /*4e40*/  ULDC UR22, c[0x0][0x604] ;  /* 0x0001810000167ab9 */ /* 0x000fcc0000000800 */
.L_x_46:
[----:B-1----:R-:W-:Y:S05]  /*4e50*/  @!P0 BRA `(.L_x_36) ;  /* 0x0000000000048947 */ /* 0x002fea0003800000 */
[----:B------:R-:W-:Y:S01]  /*4e60*/  BPT.TRAP 0x1 ;  /* 0x000000040000795c */ /* 0x000fe20000300000 */
.L_x_36:
[----:B------:R-:W-:Y:S01]  /*4e70*/  ULEA UR7, UR5, UR36, 0x3 ;  /* 0x0000002405077291 */ /* 0x000fe2000f8e183f */
[----:B------:R-:W-:-:S08]  /*4e80*/  SHF.L.U32 R4, R5, 0x1f, RZ ;  /* 0x0000001f05047819 */ /* 0x000fd000000006ff */
[----:B------:R-:W2:Y:S02]  /*4e90*/  SYNCS.PHASECHK.TRANS64.TRYWAIT P3, [UR7+0xa800], R4 ;  /* 0x00a80004ff0075a7 */ /* 0x000ea40008060147 */
[----:B--2---:R-:W-:Y:S05]  /*4ea0*/  @!P3 BRA `(.L_x_37) ;  /* 0x000000500088b947 */ /* 0x004fea0003800000 */
.L_x_108:
        /* <DEDUP_REMOVED lines=22> */
.L_x_38:
[C---:B--2---:R-:W-:Y:S01]  /*5010*/  VIADD R4, R2.reuse, 0x1 ;  /* 0x0000000102047836 */ /* 0x044fe20000000000 */
[C---:B------:R-:W-:Y:S01]  /*5020*/  ISETP.GE.AND P6, PT, R2.reuse, UR21, PT ;  /* 0x0000001502007c0c */ /* 0x040fe2000bfc6270 */
[C---:B------:R-:W-:Y:S01]  /*5030*/  VIADD R6, R2.reuse, 0x8 ;  /* 0x0000000802067836 */ /* 0x040fe20000000000 */
[----:B------:R-:W-:Y:S01]  /*5040*/  P2R R17, PR, RZ, 0x4 ;  /* 0x00000004ff117803 */ /* 0x000fe20000000000 */
[----:B------:R-:W-:Y:S01]  /*5050*/  VIADD R10, R2, 0x9 ;  /* 0x00000009020a7836 */ /* 0x000fe20000000000 */
[----:B------:R-:W-:Y:S01]  /*5060*/  ISETP.GE.AND P4, PT, R4, UR21, PT ;  /* 0x0000001504007c0c */ /* 0x000fe2000bf86270 */
[----:B------:R-:W-:Y:S01]  /*5070*/  VIADD R4, R2, 0x10 ;  /* 0x0000001002047836 */ /* 0x000fe20000000000 */
[----:B------:R-:W-:Y:S01]  /*5080*/  FSEL R74, R74, -INF , !P6 ;  /* 0xff8000004a4a7808 */ /* 0x000fe20007000000 */
[----:B------:R-:W-:Y:S01]  /*5090*/  VIADD R18, R2, 0x20 ;  /* 0x0000002002127836 */ /* 0x000fe20000000000 */
[----:B------:R-:W-:Y:S01]  /*50a0*/  FSEL R105, R72, -INF , !P6 ;  /* 0xff80000048697808 */ /* 0x000fe20007000000 */
[----:B-1----:R-:W-:Y:S01]  /*50b0*/  VIADD R19, R2, 0x31 ;  /* 0x0000003102137836 */ /* 0x002fe20000000000 */
[----:B------:R-:W-:Y:S01]  /*50c0*/  ISETP.GE.AND P6, PT, R4, UR21, PT ;  /* 0x0000001504007c0c */ /* 0x000fe2000bfc6270 */
[----:B------:R-:W-:Y:S01]  /*50d0*/  VIADD R20, R2, 0x38 ;  /* 0x0000003802147836 */ /* 0x000fe20000000000 */
[----:B------:R-:W-:Y:S01]  /*50e0*/  ISETP.GE.AND P5, PT, R6, UR21, PT ;  /* 0x0000001506007c0c */ /* 0x000fe2000bfa6270 */
[C---:B------:R-:W-:Y:S01]  /*50f0*/  VIADD R6, R2.reuse, 0x11 ;  /* 0x0000001102067836 */ /* 0x040fe20000000000 */
[----:B------:R-:W-:Y:S01]  /*5100*/  FSEL R75, R75, -INF , !P4 ;  /* 0xff8000004b4b7808 */ /* 0x000fe20006000000 */
[----:B------:R-:W-:Y:S01]  /*5110*/  VIADD R21, R2, 0x39 ;  /* 0x0000003902157836 */ /* 0x000fe20000000000 */
[----:B------:R-:W-:Y:S01]  /*5120*/  FMNMX R4, R74, R23, !PT ;  /* 0x000000174a047209 */ /* 0x000fe20007800000 */
[----:B------:R-:W-:Y:S01]  /*5130*/  ULEA UR5, UR7, UR36, 0x3 ;  /* 0x0000002407057291 */ /* 0x000fe2000f8e183f */
[----:B------:R-:W-:Y:S01]  /*5140*/  ISETP.GE.AND P3, PT, R10, UR21, PT ;  /* 0x000000150a007c0c */ /* 0x000fe2000bf66270 */
[----:B------:R-:W-:Y:S01]  /*5150*/  VIADD R10, R2, 0x28 ;  /* 0x00000028020a7836 */ /* 0x000fe20000000000 */
[----:B------:R-:W-:-:S02]  /*5160*/  FSEL R78, R78, -INF , !P5 ;  /* 0xff8000004e4e7808 */ /* 0x000fc40006800000 */
[----:B------:R-:W-:Y:S02]  /*5170*/  FMNMX R13, R75, R4, !PT ;  /* 0x000000044b0d7209 */ /* 0x000fe40007800000 */
[----:B------:R-:W-:Y:S02]  /*5180*/  FSEL R73, R73, -INF , !P4 ;  /* 0xff80000049497808 */ /* 0x000fe40006000000 */
[----:B------:R-:W-:Y:S01]  /*5190*/  ISETP.GE.AND P4, PT, R6, UR21, PT ;  /* 0x0000001506007c0c */ /* 0x000fe2000bf86270 */
[----:B------:R-:W-:Y:S01]  /*51a0*/  VIADD R6, R2, 0x18 ;  /* 0x0000001802067836 */ /* 0x000fe20000000000 */
[----:B------:R-:W-:Y:S02]  /*51b0*/  FSEL R79, R79, -INF , !P3 ;  /* 0xff8000004f4f7808 */ /* 0x000fe40005800000 */
[----:B------:R-:W-:Y:S02]  /*51c0*/  FMNMX R4, R78, R13, !PT ;  /* 0x0000000d4e047209 */ /* 0x000fe40007800000 */
        /* <DEDUP_REMOVED lines=8> */
[----:B------:R-:W-:Y:S01]  /*5250*/  ISETP.GE.AND P3, PT, R6, UR21, PT ;  /* 0x0000001506007c0c */ /* 0x000fe2000bf66270 */
[----:B------:R-:W-:Y:S01]  /*5260*/  VIADD R6, R2, 0x21 ;  /* 0x0000002102067836 */ /* 0x000fe20000000000 */
[----:B------:R-:W-:Y:S02]  /*5270*/  FSEL R86, R86, -INF , !P5 ;  /* 0xff80000056567808 */ /* 0x000fe40006800000 */
[----:B------:R-:W-:Y:S02]  /*5280*/  FMNMX R13, R83, R4, !PT ;  /* 0x00000004530d7209 */ /* 0x000fe40007800000 */
[----:B------:R-:W-:Y:S02]  /*5290*/  ISETP.GE.AND P2, PT, R18, UR21, PT ;  /* 0x0000001512007c0c */ /* 0x000fe4000bf46270 */
[----:B------:R-:W-:Y:S02]  /*52a0*/  FSEL R87, R87, -INF , !P3 ;  /* 0xff80000057577808 */ /* 0x000fe40005800000 */
[----:B------:R-:W-:-:S02]  /*52b0*/  FMNMX R4, R86, R13, !PT ;  /* 0x0000000d56047209 */ /* 0x000fc40007800000 */
[----:B------:R-:W-:Y:S02]  /*52c0*/  P2R R15, PR, RZ, 0x2 ;  /* 0x00000002ff0f7803 */ /* 0x000fe40000000000 */
[----:B------:R-:W-:Y:S01]  /*52d0*/  ISETP.GE.AND P1, PT, R6, UR21, PT ;  /* 0x0000001506007c0c */ /* 0x000fe2000bf26270 */
[----:B------:R-:W-:Y:S01]  /*52e0*/  VIADD R6, R2, 0x29 ;  /* 0x0000002902067836 */ /* 0x000fe20000000000 */
[----:B------:R-:W-:Y:S02]  /*52f0*/  FSEL R90, R90, -INF , !P2 ;  /* 0xff8000005a5a7808 */ /* 0x000fe40005000000 */
[----:B------:R-:W-:Y:S02]  /*5300*/  FMNMX R13, R87, R4, !PT ;  /* 0x00000004570d7209 */ /* 0x000fe40007800000 */
[----:B------:R-:W-:Y:S02]  /*5310*/  P2R R16, PR, RZ, 0x1 ;  /* 0x00000001ff107803 */ /* 0x000fe40000000000 */
[----:B------:R-:W-:-:S02]  /*5320*/  ISETP.GE.AND P0, PT, R10, UR21, PT ;  /* 0x000000150a007c0c */ /* 0x000fc4000bf06270 */
[----:B------:R-:W-:Y:S02]  /*5330*/  FSEL R91, R91, -INF , !P1 ;  /* 0xff8000005b5b7808 */ /* 0x000fe40004800000 */
[----:B------:R-:W-:Y:S02]  /*5340*/  FMNMX R4, R90, R13, !PT ;  /* 0x0000000d5a047209 */ /* 0x000fe40007800000 */
[----:B------:R-:W-:Y:S01]  /*5350*/  ISETP.GE.AND P2, PT, R6, UR21, PT ;  /* 0x0000001506007c0c */ /* 0x000fe2000bf46270 */
[----:B------:R-:W-:Y:S01]  /*5360*/  VIADD R6, R2, 0x30 ;  /* 0x0000003002067836 */ /* 0x000fe20000000000 */
[----:B------:R-:W-:Y:S02]  /*5370*/  FSEL R94, R94, -INF , !P0 ;  /* 0xff8000005e5e7808 */ /* 0x000fe40004000000 */
[----:B------:R-:W-:Y:S02]  /*5380*/  FMNMX R13, R91, R4, !PT ;  /* 0x000000045b0d7209 */ /* 0x000fe40007800000 */
[----:B------:R-:W-:-:S02]  /*5390*/  FSEL R85, R85, -INF , !P3 ;  /* 0xff80000055557808 */ /* 0x000fc40005800000 */
[----:B------:R-:W-:Y:S02]  /*53a0*/  FSEL R95, R95, -INF , !P2 ;  /* 0xff8000005f5f7808 */ /* 0x000fe40005000000 */
[----:B------:R-:W-:Y:S02]  /*53b0*/  FMNMX R4, R94, R13, !PT ;  /* 0x0000000d5e047209 */ /* 0x000fe40007800000 */
[----:B------:R-:W-:Y:S02]  /*53c0*/  ISETP.GE.AND P3, PT, R6, UR21, PT ;  /* 0x0000001506007c0c */ /* 0x000fe4000bf66270 */
[----:B------:R-:W-:Y:S02]  /*53d0*/  FSEL R81, R81, -INF , !P4 ;  /* 0xff80000051517808 */ /* 0x000fe40006000000 */
[----:B------:R-:W-:Y:S02]  /*53e0*/  FSEL R98, R98, -INF , !P3 ;  /* 0xff80000062627808 */ /* 0x000fe40005800000 */
[----:B------:R-:W-:-:S02]  /*53f0*/  FMNMX R13, R95, R4, !PT ;  /* 0x000000045f0d7209 */ /* 0x000fc40007800000 */
[----:B------:R-:W-:Y:S02]  /*5400*/  ISETP.GE.AND P4, PT, R19, UR21, PT ;  /* 0x0000001513007c0c */ /* 0x000fe4000bf86270 */
[----:B------:R-:W-:Y:S02]  /*5410*/  FSEL R84, R84, -INF , !P5 ;  /* 0xff80000054547808 */ /* 0x000fe40006800000 */
[----:B------:R-:W-:Y:S02]  /*5420*/  FSEL R99, R99, -INF , !P4 ;  /* 0xff80000063637808 */ /* 0x000fe40006000000 */
[----:B------:R-:W-:Y:S02]  /*5430*/  FMNMX R4, R98, R13, !PT ;  /* 0x0000000d62047209 */ /* 0x000fe40007800000 */
[----:B------:R-:W-:Y:S02]  /*5440*/  ISETP.GE.AND P5, PT, R20, UR21, PT ;  /* 0x0000001514007c0c */ /* 0x000fe4000bfa6270 */
[----:B------:R-:W-:-:S02]  /*5450*/  FSEL R80, R80, -INF , !P6 ;  /* 0xff80000050507808 */ /* 0x000fc40007000000 */
[----:B------:R-:W-:Y:S02]  /*5460*/  FSEL R102, R102, -INF , !P5 ;  /* 0xff80000066667808 */ /* 0x000fe40006800000 */
[----:B------:R-:W-:Y:S02]  /*5470*/  FMNMX R13, R99, R4, !PT ;  /* 0x00000004630d7209 */ /* 0x000fe40007800000 */
[----:B------:R-:W-:Y:S02]  /*5480*/  ISETP.GE.AND P6, PT, R21, UR21, PT ;  /* 0x0000001515007c0c */ /* 0x000fe4000bfc6270 */
[----:B------:R-:W-:Y:S02]  /*5490*/  FMNMX R4, R102, R13, !PT ;  /* 0x0000000d66047209 */ /* 0x000fe40007800000 */
[----:B------:R-:W-:Y:S02]  /*54a0*/  FSEL R103, R103, -INF , !P6 ;  /* 0xff80000067677808 */ /* 0x000fe40007000000 */
[----:B------:R-:W-:-:S02]  /*54b0*/  P2R R10, PR, RZ, 0x1 ;  /* 0x00000001ff0a7803 */ /* 0x000fc40000000000 */
[----:B------:R-:W-:Y:S02]  /*54c0*/  FMNMX R4, R103, R4, !PT ;  /* 0x0000000467047209 */ /* 0x000fe40007800000 */
[----:B------:R-:W-:Y:S02]  /*54d0*/  P2R R14, PR, RZ, 0x2 ;  /* 0x00000002ff0e7803 */ /* 0x000fe40000000000 */
[----:B------:R-:W-:Y:S01]  /*54e0*/  ISETP.GE.AND P1, PT, R18, UR21, PT ;  /* 0x0000001512007c0c */ /* 0x000fe2000bf26270 */
[----:B------:R-:W1:Y:S01]  /*54f0*/  SHFL.BFLY PT, R13, R4, 0x1, 0x1f ;  /* 0x0c201f00040d7f89 */ /* 0x000e6200000e0000 */
[----:B------:R-:W-:Y:S02]  /*5500*/  FSEL R96, R96, -INF , !P3 ;  /* 0xff80000060607808 */ /* 0x000fe40005800000 */
[----:B------:R-:W-:Y:S02]  /*5510*/  FSEL R101, R101, -INF , !P6 ;  /* 0xff80000065657808 */ /* 0x000fe40007000000 */
[----:B------:R-:W-:-:S02]  /*5520*/  FSEL R88, R88, -INF , !P1 ;  /* 0xff80000058587808 */ /* 0x000fc40004800000 */
[----:B------:R-:W-:Y:S02]  /*5530*/  FSEL R97, R97, -INF , !P4 ;  /* 0xff80000061617808 */ /* 0x000fe40006000000 */
[----:B------:R-:W-:Y:S02]  /*5540*/  ISETP.NE.AND P1, PT, R14, RZ, PT ;  /* 0x000000ff0e00720c */ /* 0x000fe40003f25270 */
[----:B------:R-:W-:Y:S02]  /*5550*/  FSEL R100, R100, -INF , !P5 ;  /* 0xff80000064647808 */ /* 0x000fe40006800000 */
[----:B------:R-:W-:Y:S02]  /*5560*/  FSEL R89, R89, -INF , !P1 ;  /* 0xff80000059597808 */ /* 0x000fe40004800000 */
[----:B------:R-:W-:Y:S02]  /*5570*/  FSEL R93, R93, -INF , !P2 ;  /* 0xff8000005d5d7808 */ /* 0x000fe40005000000 */
[----:B------:R-:W-:-:S02]  /*5580*/  ISETP.NE.AND P2, PT, R17, RZ, PT ;  /* 0x000000ff1100720c */ /* 0x000fc40003f45270 */
[----:B------:R-:W-:Y:S02]  /*5590*/  ISETP.NE.AND P1, PT, R15, RZ, PT ;  /* 0x000000ff0f00720c */ /* 0x000fe40003f25270 */
        /* <DEDUP_REMOVED lines=8> */
[----:B------:R-:W-:Y:S02]  /*5620*/  FMNMX R13, R77, R4, !PT ;  /* 0x000000044d0d7209 */ /* 0x000fe40007800000 */
[----:B------:R-:W-:Y:S01]  /*5630*/  ISETP.NE.AND P0, PT, R10, RZ, PT ;  /* 0x000000ff0a00720c */ /* 0x000fe20003f05270 */
[----:B------:R-:W-:Y:S01]  /*5640*/  FMUL R20, R104, UR22 ;  /* 0x0000001668147c20 */ /* 0x000fe20008400000 */
[----:B------:R-:W-:Y:S01]  /*5650*/  FMNMX R4, R80, R13, !PT ;  /* 0x0000000d50047209 */ /* 0x000fe20007800000 */
[----:B------:R-:W-:-:S01]  /*5660*/  FADD R104, -R104, R23 ;  /* 0x0000001768687221 */ /* 0x000fc20000000100 */
[----:B------:R-:W-:Y:S01]  /*5670*/  FSEL R92, R92, -INF , !P0 ;  /* 0xff8000005c5c7808 */ /* 0x000fe20004000000 */
[----:B------:R-:W-:-:S01]  /*5680*/  FFMA R18, R74, UR22, -R20 ;  /* 0x000000164a127c23 */ /* 0x000fc20008000814 */
[----:B------:R-:W-:Y:S01]  /*5690*/  FMNMX R13, R81, R4, !PT ;  /* 0x00000004510d7209 */ /* 0x000fe20007800000 */
[----:B------:R-:W-:-:S01]  /*56a0*/  FFMA R79, R79, UR22, -R20 ;  /* 0x000000164f4f7c23 */ /* 0x000fc20008000814 */
[--C-:B------:R-:W-:Y:S01]  /*56b0*/  FFMA R10, R75, UR22, -R20.reuse ;  /* 0x000000164b0a7c23 */ /* 0x100fe20008000814 */
[----:B------:R-:W-:-:S01]  /*56c0*/  FFMA R21, R78, UR22, -R20 ;  /* 0x000000164e157c23 */ /* 0x000fc20008000814 */
[----:B------:R-:W-:Y:S01]  /*56d0*/  FSETP.GEU.AND P3, PT, R18, -126, PT ;  /* 0xc2fc00001200780b */ /* 0x000fe20003f6e000 */
[----:B------:R-:W-:-:S01]  /*56e0*/  FFMA R82, R82, UR22, -R20 ;  /* 0x0000001652527c23 */ /* 0x000fc20008000814 */
[----:B------:R-:W-:Y:S01]  /*56f0*/  FMNMX R4, R84, R13, !PT ;  /* 0x0000000d54047209 */ /* 0x000fe20007800000 */
[----:B------:R-:W-:-:S01]  /*5700*/  FFMA R17, R87, UR22, -R20 ;  /* 0x0000001657117c23 */ /* 0x000fc20008000814 */
[----:B------:R-:W-:Y:S01]  /*5710*/  FSETP.GEU.AND P6, PT, R79, -126, PT ;  /* 0xc2fc00004f00780b */ /* 0x000fe20003fce000 */
[----:B------:R-:W-:-:S01]  /*5720*/  FFMA R86, R86, UR22, -R20 ;  /* 0x0000001656567c23 */ /* 0x000fc20008000814 */
[----:B------:R-:W-:Y:S01]  /*5730*/  FSETP.GEU.AND P4, PT, R10, -126, PT ;  /* 0xc2fc00000a00780b */ /* 0x000fe20003f8e000 */
[----:B------:R-:W-:-:S01]  /*5740*/  FFMA R90, R90, UR22, -R20 ;  /* 0x000000165a5a7c23 */ /* 0x000fc20008000814 */
[----:B------:R-:W-:Y:S01]  /*5750*/  FMNMX R13, R85, R4, !PT ;  /* 0x00000004550d7209 */ /* 0x000fe20007800000 */
[----:B------:R-:W-:-:S01]  /*5760*/  FFMA R14, R95, UR22, -R20 ;  /* 0x000000165f0e7c23 */ /* 0x000fc20008000814 */
[----:B------:R-:W-:Y:S01]  /*5770*/  FSETP.GEU.AND P5, PT, R21, -126, PT ;  /* 0xc2fc00001500780b */ /* 0x000fe20003fae000 */
[----:B------:R-:W-:-:S01]  /*5780*/  FFMA R91, R91, UR22, -R20 ;  /* 0x000000165b5b7c23 */ /* 0x000fc20008000814 */
[----:B------:R-:W-:Y:S01]  /*5790*/  FMNMX R4, R88, R13, !PT ;  /* 0x0000000d58047209 */ /* 0x000fe20007800000 */
[----:B------:R-:W-:Y:S01]  /*57a0*/  @!P3 FMUL R18, R18, 0.5 ;  /* 0x3f0000001212b820 */ /* 0x000fe20000400000 */
[----:B------:R-:W-:Y:S01]  /*57b0*/  ISETP.NE.AND P0, PT, R16, RZ, PT ;  /* 0x000000ff1000720c */ /* 0x000fe20003f05270 */
[----:B------:R-:W-:-:S01]  /*57c0*/  FFMA R16, R83, UR22, -R20 ;  /* 0x0000001653107c23 */ /* 0x000fc20008000814 */
[----:B------:R-:W-:Y:S01]  /*57d0*/  FMNMX R13, R89, R4, !PT ;  /* 0x00000004590d7209 */ /* 0x000fe20007800000 */
[----:B------:R-:W-:Y:S01]  /*57e0*/  @!P6 FMUL R79, R79, 0.5 ;  /* 0x3f0000004f4fe820 */ /* 0x000fe20000400000 */
[--C-:B------:R-:W-:Y:S01]  /*57f0*/  FFMA R94, R94, UR22, -R20.reuse ;  /* 0x000000165e5e7c23 */ /* 0x100fe20008000814 */
[----:B------:R-:W1:Y:S01]  /*5800*/  MUFU.EX2 R18, R18 ;  /* 0x0000001200127308 */ /* 0x000e620000000800 */
[----:B------:R-:W-:Y:S01]  /*5810*/  @!P4 FMUL R10, R10, 0.5 ;  /* 0x3f0000000a0ac820 */ /* 0x000fe20000400000 */
[----:B------:R-:W-:Y:S01]  /*5820*/  FMNMX R4, R92, R13, !PT ;  /* 0x0000000d5c047209 */ /* 0x000fe20007800000 */
[----:B------:R-:W-:-:S01]  /*5830*/  FFMA R98, R98, UR22, -R20 ;  /* 0x0000001662627c23 */ /* 0x000fc20008000814 */
[----:B------:R-:W-:Y:S01]  /*5840*/  @!P5 FMUL R21, R21, 0.5 ;  /* 0x3f0000001515d820 */ /* 0x000fe20000400000 */
[----:B------:R-:W-:-:S01]  /*5850*/  FFMA R103, R103, UR22, -R20 ;  /* 0x0000001667677c23 */ /* 0x000fc20008000814 */
[----:B------:R-:W-:Y:S01]  /*5860*/  FMNMX R15, R93, R4, !PT ;  /* 0x000000045d0f7209 */ /* 0x000fe20007800000 */
[----:B------:R-:W-:-:S01]  /*5870*/  FFMA R102, R102, UR22, -R20 ;  /* 0x0000001666667c23 */ /* 0x000fc20008000814 */
[----:B------:R2:W3:Y:S01]  /*5880*/  MUFU.EX2 R13, R79 ;  /* 0x0000004f000d7308 */ /* 0x0004e20000000800 */
[----:B------:R-:W-:Y:S01]  /*5890*/  FMUL R104, R104, UR22 ;  /* 0x0000001668687c20 */ /* 0x000fe20008400000 */
[----:B------:R-:W-:-:S04]  /*58a0*/  FMNMX R4, R96, R15, !PT ;  /* 0x0000000f60047209 */ /* 0x000fc80007800000 */
[----:B------:R-:W-:Y:S02]  /*58b0*/  FMNMX R15, R97, R4, !PT ;  /* 0x00000004610f7209 */ /* 0x000fe40007800000 */
[----:B------:R-:W4:Y:S01]  /*58c0*/  MUFU.EX2 R10, R10 ;  /* 0x0000000a000a7308 */ /* 0x000f220000000800 */
[----:B-1----:R-:W-:Y:S01]  /*58d0*/  @!P3 FMUL R18, R18, R18 ;  /* 0x000000121212b220 */ /* 0x002fe20000400000 */
[----:B------:R-:W-:Y:S01]  /*58e0*/  FSETP.GEU.AND P3, PT, R82, -126, PT ;  /* 0xc2fc00005200780b */ /* 0x000fe20003f6e000 */
[----:B--2---:R-:W-:-:S01]  /*58f0*/  FFMA R79, R99, UR22, -R20 ;  /* 0x00000016634f7c23 */ /* 0x004fc20008000814 */
[----:B------:R-:W-:-:S04]  /*5900*/  FMNMX R4, R100, R15, !PT ;  /* 0x0000000f64047209 */ /* 0x000fc80007800000 */
[----:B------:R-:W1:Y:S01]  /*5910*/  MUFU.EX2 R21, R21 ;  /* 0x0000001500157308 */ /* 0x000e620000000800 */
[----:B---3--:R-:W-:Y:S01]  /*5920*/  @!P6 FMUL R13, R13, R13 ;  /* 0x0000000d0d0de220 */ /* 0x008fe20000400000 */
[----:B------:R-:W-:Y:S02]  /*5930*/  FSETP.GEU.AND P6, PT, R17, -126, PT ;  /* 0xc2fc00001100780b */ /* 0x000fe40003fce000 */
[----:B------:R-:W-:-:S03]  /*5940*/  FMNMX R4, R101, R4, !PT ;  /* 0x0000000465047209 */ /* 0x000fc60007800000 */
[----:B------:R-:W-:Y:S01]  /*5950*/  @!P3 FMUL R82, R82, 0.5 ;  /* 0x3f0000005252b820 */ /* 0x000fe20000400000 */
[----:B----4-:R-:W-:Y:S01]  /*5960*/  @!P4 FMUL R10, R10, R10 ;  /* 0x0000000a0a0ac220 */ /* 0x010fe20000400000 */
[----:B------:R-:W-:Y:S02]  /*5970*/  FSETP.GEU.AND P4, PT, R16, -126, PT ;  /* 0xc2fc00001000780b */ /* 0x000fe40003f8e000 */
[----:B------:R-:W2:Y:S01]  /*5980*/  MUFU.EX2 R106, R82 ;  /* 0x00000052006a7308 */ /* 0x000ea20000000800 */
[----:B------:R-:W3:Y:S03]  /*5990*/  SHFL.BFLY PT, R15, R4, 0x1, 0x1f ;  /* 0x0c201f00040f7f89 */ /* 0x000ee600000e0000 */
[----:B------:R-:W-:Y:S01]  /*59a0*/  @!P6 FMUL R17, R17, 0.5 ;  /* 0x3f0000001111e820 */ /* 0x000fe20000400000 */
[----:B-1----:R-:W-:Y:S01]  /*59b0*/  @!P5 FMUL R21, R21, R21 ;  /* 0x000000151515d220 */ /* 0x002fe20000400000 */
[----:B------:R-:W-:-:S04]  /*59c0*/  FSETP.GEU.AND P5, PT, R86, -126, PT ;  /* 0xc2fc00005600780b */ /* 0x000fc80003fae000 */
[----:B------:R-:W1:Y:S01]  /*59d0*/  MUFU.EX2 R17, R17 ;  /* 0x0000001100117308 */ /* 0x000e620000000800 */
[----:B------:R-:W-:Y:S01]  /*59e0*/  @!P4 FMUL R16, R16, 0.5 ;  /* 0x3f0000001010c820 */ /* 0x000fe20000400000 */
[----:B--2---:R-:W-:-:S06]  /*59f0*/  @!P3 FMUL R106, R106, R106 ;  /* 0x0000006a6a6ab220 */ /* 0x004fcc0000400000 */
[----:B------:R-:W2:Y:S01]  /*5a00*/  MUFU.EX2 R16, R16 ;  /* 0x0000001000107308 */ /* 0x000ea20000000800 */
[----:B------:R-:W-:Y:S01]  /*5a10*/  FSETP.GEU.AND P3, PT, R90, -126, PT ;  /* 0xc2fc00005a00780b */ /* 0x000fe20003f6e000 */
[----:B------:R-:W-:Y:S01]  /*5a20*/  @!P5 FMUL R86, R86, 0.5 ;  /* 0x3f0000005656d820 */ /* 0x000fe20000400000 */
[----:B---3--:R-:W-:-:S05]  /*5a30*/  FMNMX R4, R4, R15, !PT ;  /* 0x0000000f04047209 */ /* 0x008fca0007800000 */
[----:B------:R-:W3:Y:S01]  /*5a40*/  MUFU.EX2 R107, R86 ;  /* 0x00000056006b7308 */ /* 0x000ee20000000800 */
[----:B-1----:R-:W-:Y:S01]  /*5a50*/  @!P6 FMUL R17, R17, R17 ;  /* 0x000000111111e220 */ /* 0x002fe20000400000 */
[----:B------:R-:W-:Y:S01]  /*5a60*/  FSETP.GEU.AND P6, PT, R14, -126, PT ;  /* 0xc2fc00000e00780b */ /* 0x000fe20003fce000 */
[----:B------:R-:W1:Y:S03]  /*5a70*/  SHFL.BFLY PT, R19, R4, 0x2, 0x1f ;  /* 0x0c401f0004137f89 */ /* 0x000e6600000e0000 */
[----:B------:R-:W-:Y:S01]  /*5a80*/  @!P3 FMUL R90, R90, 0.5 ;  /* 0x3f0000005a5ab820 */ /* 0x000fe20000400000 */
[----:B--2---:R-:W-:Y:S01]  /*5a90*/  @!P4 FMUL R16, R16, R16 ;  /* 0x000000101010c220 */ /* 0x004fe20000400000 */
[----:B------:R-:W-:Y:S02]  /*5aa0*/  FSETP.GEU.AND P4, PT, R91, -126, PT ;  /* 0xc2fc00005b00780b */ /* 0x000fe40003f8e000 */
[----:B------:R-:W2:Y:S05]  /*5ab0*/  MUFU.EX2 R95, R90 ;  /* 0x0000005a005f7308 */ /* 0x000eaa0000000800 */
[----:B------:R-:W-:Y:S01]  /*5ac0*/  @!P6 FMUL R14, R14, 0.5 ;  /* 0x3f0000000e0ee820 */ /* 0x000fe20000400000 */
[----:B---3--:R-:W-:Y:S01]  /*5ad0*/  @!P5 FMUL R107, R107, R107 ;  /* 0x0000006b6b6bd220 */ /* 0x008fe20000400000 */
[----:B------:R-:W-:-:S04]  /*5ae0*/  FSETP.GEU.AND P5, PT, R94, -126, PT ;  /* 0xc2fc00005e00780b */ /* 0x000fc80003fae000 */
[----:B------:R-:W3:Y:S01]  /*5af0*/  MUFU.EX2 R14, R14 ;  /* 0x0000000e000e7308 */ /* 0x000ee20000000800 */
[----:B------:R-:W-:Y:S01]  /*5b00*/  @!P4 FMUL R91, R91, 0.5 ;  /* 0x3f0000005b5bc820 */ /* 0x000fe20000400000 */
[----:B--2---:R-:W-:-:S06]  /*5b10*/  @!P3 FMUL R95, R95, R95 ;  /* 0x0000005f5f5fb220 */ /* 0x004fcc0000400000 */
[----:B------:R-:W2:Y:S01]  /*5b20*/  MUFU.EX2 R15, R91 ;  /* 0x0000005b000f7308 */ /* 0x000ea20000000800 */
[----:B------:R-:W-:Y:S01]  /*5b30*/  FSETP.GEU.AND P3, PT, R98, -126, PT ;  /* 0xc2fc00006200780b */ /* 0x000fe20003f6e000 */
[----:B------:R-:W-:Y:S01]  /*5b40*/  @!P5 FMUL R94, R94, 0.5 ;  /* 0x3f0000005e5ed820 */ /* 0x000fe20000400000 */
[----:B-1----:R-:W-:-:S05]  /*5b50*/  FMNMX R4, R4, R19, !PT ;  /* 0x0000001304047209 */ /* 0x002fca0007800000 */
[----:B------:R-:W1:Y:S01]  /*5b60*/  MUFU.EX2 R94, R94 ;  /* 0x0000005e005e7308 */ /* 0x000e620000000800 */
[----:B---3--:R-:W-:Y:S01]  /*5b70*/  @!P6 FMUL R14, R14, R14 ;  /* 0x0000000e0e0ee220 */ /* 0x008fe20000400000 */
[----:B------:R-:W-:-:S04]  /*5b80*/  FSETP.NEU.AND P6, PT, R4, -INF , PT ;  /* 0xff8000000400780b */ /* 0x000fc80003fcd000 */
[----:B------:R-:W-:Y:S01]  /*5b90*/  @!P3 FMUL R98, R98, 0.5 ;  /* 0x3f0000006262b820 */ /* 0x000fe20000400000 */
[----:B------:R-:W-:Y:S01]  /*5ba0*/  FSEL R75, R4, RZ, P6 ;  /* 0x000000ff044b7208 */ /* 0x000fe20003000000 */
[----:B--2---:R-:W-:Y:S01]  /*5bb0*/  @!P4 FMUL R15, R15, R15 ;  /* 0x0000000f0f0fc220 */ /* 0x004fe20000400000 */
[----:B------:R-:W-:Y:S01]  /*5bc0*/  FSETP.GEU.AND P4, PT, R79, -126, PT ;  /* 0xc2fc00004f00780b */ /* 0x000fe20003f8e000 */
[----:B------:R-:W2:Y:S01]  /*5bd0*/  MUFU.EX2 R99, R98 ;  /* 0x0000006200637308 */ /* 0x000ea20000000800 */
[----:B------:R-:W-:Y:S01]  /*5be0*/  FSETP.GEU.AND P6, PT, R103, -126, PT ;  /* 0xc2fc00006700780b */ /* 0x000fe20003fce000 */
[C---:B------:R-:W-:Y:S01]  /*5bf0*/  FMUL R72, R75.reuse, UR22 ;  /* 0x000000164b487c20 */ /* 0x040fe20008400000 */
[----:B------:R-:W-:-:S01]  /*5c00*/  FADD R75, -R75, R22 ;  /* 0x000000164b4b7221 */ /* 0x000fc20000000100 */
[----:B------:R-:W-:Y:S01]  /*5c10*/  FADD R86, R10, R15 ;  /* 0x0000000f0a567221 */ /* 0x000fe20000000000 */
[----:B------:R-:W-:-:S01]  /*5c20*/  FADD R22, R18, R95 ;  /* 0x0000005f12167221 */ /* 0x000fc20000000000 */
[----:B-1----:R-:W-:Y:S01]  /*5c30*/  @!P5 FMUL R94, R94, R94 ;  /* 0x0000005e5e5ed220 */ /* 0x002fe20000400000 */
[----:B------:R-:W-:Y:S01]  /*5c40*/  FSETP.GEU.AND P5, PT, R102, -126, PT ;  /* 0xc2fc00006600780b */ /* 0x000fe20003fae000 */
[--C-:B------:R-:W-:Y:S01]  /*5c50*/  FFMA R105, R105, UR22, -R72.reuse ;  /* 0x0000001669697c23 */ /* 0x100fe20008000848 */
[----:B------:R-:W-:-:S01]  /*5c60*/  FFMA R74, R73, UR22, -R72 ;  /* 0x00000016494a7c23 */ /* 0x000fc20008000848 */
[--C-:B------:R-:W-:Y:S01]  /*5c70*/  FFMA R78, R76, UR22, -R72.reuse ;  /* 0x000000164c4e7c23 */ /* 0x100fe20008000848 */
[----:B------:R-:W-:-:S01]  /*5c80*/  FFMA R82, R80, UR22, -R72 ;  /* 0x0000001650527c23 */ /* 0x000fc20008000848 */
[----:B------:R-:W-:Y:S01]  /*5c90*/  @!P4 FMUL R79, R79, 0.5 ;  /* 0x3f0000004f4fc820 */ /* 0x000fe20000400000 */
[----:B------:R-:W-:-:S01]  /*5ca0*/  FFMA R81, R81, UR22, -R72 ;  /* 0x0000001651517c23 */ /* 0x000fc20008000848 */
[----:B------:R-:W-:Y:S01]  /*5cb0*/  @!P6 FMUL R103, R103, 0.5 ;  /* 0x3f0000006767e820 */ /* 0x000fe20000400000 */
[----:B------:R-:W-:-:S01]  /*5cc0*/  FFMA R85, R85, UR22, -R72 ;  /* 0x0000001655557c23 */ /* 0x000fc20008000848 */
[----:B------:R1:W3:Y:S01]  /*5cd0*/  MUFU.EX2 R19, R79 ;  /* 0x0000004f00137308 */ /* 0x0002e20000000800 */
[----:B--2---:R-:W-:Y:S01]  /*5ce0*/  @!P3 FMUL R99, R99, R99 ;  /* 0x000000636363b220 */ /* 0x004fe20000400000 */
[----:B------:R-:W-:Y:S01]  /*5cf0*/  FSETP.GEU.AND P3, PT, R105, -126, PT ;  /* 0xc2fc00006900780b */ /* 0x000fe20003f6e000 */
[----:B------:R-:W-:-:S01]  /*5d00*/  FFMA R84, R84, UR22, -R72 ;  /* 0x0000001654547c23 */ /* 0x000fc20008000848 */
[----:B------:R-:W-:Y:S01]  /*5d10*/  @!P5 FMUL R102, R102, 0.5 ;  /* 0x3f0000006666d820 */ /* 0x000fe20000400000 */
[----:B------:R-:W-:-:S01]  /*5d20*/  FFMA R88, R88, UR22, -R72 ;  /* 0x0000001658587c23 */ /* 0x000fc20008000848 */
[--C-:B------:R-:W-:Y:S01]  /*5d30*/  FFMA R89, R89, UR22, -R72.reuse ;  /* 0x0000001659597c23 */ /* 0x100fe20008000848 */
[----:B------:R-:W-:-:S01]  /*5d40*/  FFMA R93, R93, UR22, -R72 ;  /* 0x000000165d5d7c23 */ /* 0x000fc20008000848 */
[----:B------:R-:W2:Y:S01]  /*5d50*/  MUFU.EX2 R20, R103 ;  /* 0x0000006700147308 */ /* 0x000ea20000000800 */
[----:B-1----:R-:W-:-:S01]  /*5d60*/  FFMA R79, R77, UR22, -R72 ;  /* 0x000000164d4f7c23 */ /* 0x002fc20008000848 */
[--C-:B------:R-:W-:Y:S01]  /*5d70*/  FFMA R92, R92, UR22, -R72.reuse ;  /* 0x000000165c5c7c23 */ /* 0x100fe20008000848 */
[----:B------:R-:W-:-:S01]  /*5d80*/  FFMA R96, R96, UR22, -R72 ;  /* 0x0000001660607c23 */ /* 0x000fc20008000848 */
[--C-:B------:R-:W-:Y:S01]  /*5d90*/  FFMA R97, R97, UR22, -R72.reuse ;  /* 0x0000001661617c23 */ /* 0x100fe20008000848 */
[----:B------:R-:W-:-:S01]  /*5da0*/  FFMA R100, R100, UR22, -R72 ;  /* 0x0000001664647c23 */ /* 0x000fc20008000848 */
[----:B------:R-:W-:Y:S01]  /*5db0*/  FFMA R72, R101, UR22, -R72 ;  /* 0x0000001665487c23 */ /* 0x000fe20008000848 */
[----:B------:R-:W-:Y:S01]  /*5dc0*/  @!P3 FMUL R105, R105, 0.5 ;  /* 0x3f0000006969b820 */ /* 0x000fe20000400000 */
[----:B------:R-:W1:Y:S01]  /*5dd0*/  MUFU.EX2 R90, R102 ;  /* 0x00000066005a7308 */ /* 0x000e620000000800 */
[----:B---3--:R-:W-:Y:S01]  /*5de0*/  @!P4 FMUL R19, R19, R19 ;  /* 0x000000131313c220 */ /* 0x008fe20000400000 */
[----:B------:R-:W-:Y:S01]  /*5df0*/  FSETP.GEU.AND P4, PT, R74, -126, PT ;  /* 0xc2fc00004a00780b */ /* 0x000fe20003f8e000 */
[----:B------:R-:W-:Y:S01]  /*5e00*/  FMUL R75, R75, UR22 ;  /* 0x000000164b4b7c20 */ /* 0x000fe20008400000 */
[----:B------:R-:W-:Y:S01]  /*5e10*/  FADD R87, R21, R94 ;  /* 0x0000005e15577221 */ /* 0x000fe20000000000 */
[----:B------:R-:W-:-:S01]  /*5e20*/  FADD R91, R16, R19 ;  /* 0x00000013105b7221 */ /* 0x000fc20000000000 */
[----:B------:R-:W-:-:S02]  /*5e30*/  F2FP.SATFINITE.E4M3.F32.PACK_AB_MERGE_C R21, RZ, R21, RZ ;  /* 0x00000015ff15723e */ /* 0x000fc400048070ff */
[----:B------:R-:W3:Y:S01]  /*5e40*/  MUFU.EX2 R73, R105 ;  /* 0x0000006900497308 */ /* 0x000ee20000000800 */
[----:B--2---:R-:W-:Y:S01]  /*5e50*/  @!P6 FMUL R20, R20, R20 ;  /* 0x000000141414e220 */ /* 0x004fe20000400000 */
[C---:B------:R-:W-:Y:S02]  /*5e60*/  FSETP.GEU.AND P6, PT, R79.reuse, -126, PT ;  /* 0xc2fc00004f00780b */ /* 0x040fe40003fce000 */
[----:B------:R-:W-:Y:S02]  /*5e70*/  F2FP.SATFINITE.E4M3.F32.PACK_AB_MERGE_C R95, RZ, R95, RZ ;  /* 0x0000005fff5f723e */ /* 0x000fe400048070ff */
[----:B------:R-:W-:Y:S01]  /*5e80*/  F2FP.SATFINITE.E4M3.F32.PACK_AB_MERGE_C R94, RZ, R94, RZ ;  /* 0x0000005eff5e723e */ /* 0x000fe200048070ff */
[----:B------:R-:W-:Y:S01]  /*5e90*/  @!P4 FMUL R74, R74, 0.5 ;  /* 0x3f0000004a4ac820 */ /* 0x000fe20000400000 */
[----:B------:R-:W-:Y:S01]  /*5ea0*/  F2FP.SATFINITE.E4M3.F32.PACK_AB_MERGE_C R15, RZ, R15, RZ ;  /* 0x0000000fff0f723e */ /* 0x000fe200048070ff */
[----:B-1----:R-:W-:Y:S01]  /*5eb0*/  @!P5 FMUL R90, R90, R90 ;  /* 0x0000005a5a5ad220 */ /* 0x002fe20000400000 */
[----:B------:R-:W-:Y:S01]  /*5ec0*/  FSETP.GEU.AND P5, PT, R78, -126, PT ;  /* 0xc2fc00004e00780b */ /* 0x000fe20003fae000 */
[----:B------:R-:W1:Y:S01]  /*5ed0*/  MUFU.EX2 R76, R74 ;  /* 0x0000004a004c7308 */ /* 0x000e620000000800 */
[----:B------:R-:W-:Y:S01]  /*5ee0*/  F2FP.SATFINITE.E4M3.F32.PACK_AB_MERGE_C R18, RZ, R18, RZ ;  /* 0x00000012ff12723e */ /* 0x000fe200048070ff */
[----:B------:R-:W-:Y:S01]  /*5ef0*/  IMAD.U32 R94, R94, 0x10000, RZ ;  /* 0x000100005e5e7824 */ /* 0x000fe200078e00ff */
[----:B------:R-:W-:Y:S01]  /*5f00*/  F2FP.SATFINITE.E4M3.F32.PACK_AB_MERGE_C R10, RZ, R10, RZ ;  /* 0x0000000aff0a723e */ /* 0x000fe200048070ff */
[----:B------:R-:W-:Y:S01]  /*5f10*/  @!P6 FMUL R79, R79, 0.5 ;  /* 0x3f0000004f4fe820 */ /* 0x000fe20000400000 */
[----:B------:R-:W-:Y:S01]  /*5f20*/  F2FP.SATFINITE.E4M3.F32.PACK_AB_MERGE_C R19, RZ, R19, RZ ;  /* 0x00000013ff13723e */ /* 0x000fe200048070ff */
[----:B---3--:R-:W-:Y:S01]  /*5f30*/  @!P3 FMUL R73, R73, R73 ;  /* 0x000000494949b220 */ /* 0x008fe20000400000 */
[----:B------:R-:W-:Y:S01]  /*5f40*/  FSETP.GEU.AND P3, PT, R82, -126, PT ;  /* 0xc2fc00005200780b */ /* 0x000fe20003f6e000 */
[----:B------:R-:W2:Y:S01]  /*5f50*/  MUFU.EX2 R80, R79 ;  /* 0x0000004f00507308 */ /* 0x000ea20000000800 */
[----:B------:R-:W-:Y:S01]  /*5f60*/  LOP3.LUT R15, R15, 0xffff, RZ, 0xc0, !PT ;  /* 0x0000ffff0f0f7812 */ /* 0x000fe200078ec0ff */
[----:B------:R-:W-:Y:S01]  /*5f70*/  IMAD.U32 R18, R18, 0x10000, RZ ;  /* 0x0001000012127824 */ /* 0x000fe200078e00ff */
[----:B------:R-:W-:Y:S01]  /*5f80*/  LOP3.LUT R10, R10, 0xffff, RZ, 0xc0, !PT ;  /* 0x0000ffff0a0a7812 */ /* 0x000fe200078ec0ff */
[----:B------:R-:W-:Y:S01]  /*5f90*/  @!P5 FMUL R78, R78, 0.5 ;  /* 0x3f0000004e4ed820 */ /* 0x000fe20000400000 */
[----:B------:R-:W-:Y:S01]  /*5fa0*/  LOP3.LUT R19, R19, 0xffff, RZ, 0xc0, !PT ;  /* 0x0000ffff13137812 */ /* 0x000fe200078ec0ff */
[----:B------:R-:W-:-:S02]  /*5fb0*/  IMAD.SHL.U32 R15, R15, 0x1000000, RZ ;  /* 0x010000000f0f7824 */ /* 0x000fc400078e00ff */
[----:B------:R-:W3:Y:S01]  /*5fc0*/  MUFU.EX2 R77, R78 ;  /* 0x0000004e004d7308 */ /* 0x000ee20000000800 */
[----:B-1----:R-:W-:Y:S01]  /*5fd0*/  @!P4 FMUL R76, R76, R76 ;  /* 0x0000004c4c4cc220 */ /* 0x002fe20000400000 */
[----:B------:R-:W-:Y:S01]  /*5fe0*/  FSETP.GEU.AND P4, PT, R81, -126, PT ;  /* 0xc2fc00005100780b */ /* 0x000fe20003f8e000 */
[----:B------:R-:W-:Y:S02]  /*5ff0*/  IMAD.SHL.U32 R19, R19, 0x1000000, RZ ;  /* 0x0100000013137824 */ /* 0x000fe400078e00ff */
[----:B------:R-:W-:-:S04]  /*6000*/  @!P3 FMUL R82, R82, 0.5 ;  /* 0x3f0000005252b820 */ /* 0x000fc80000400000 */
[----:B------:R-:W1:Y:S01]  /*6010*/  MUFU.EX2 R74, R82 ;  /* 0x00000052004a7308 */ /* 0x000e620000000800 */
[----:B--2---:R-:W-:Y:S01]  /*6020*/  @!P6 FMUL R80, R80, R80 ;  /* 0x000000505050e220 */ /* 0x004fe20000400000 */
[----:B------:R-:W-:-:S04]  /*6030*/  FSETP.GEU.AND P6, PT, R85, -126, PT ;  /* 0xc2fc00005500780b */ /* 0x000fc80003fce000 */
[----:B------:R-:W-:Y:S01]  /*6040*/  @!P4 FMUL R81, R81, 0.5 ;  /* 0x3f0000005151c820 */ /* 0x000fe20000400000 */
[----:B---3--:R-:W-:Y:S01]  /*6050*/  @!P5 FMUL R77, R77, R77 ;  /* 0x0000004d4d4dd220 */ /* 0x008fe20000400000 */
[----:B------:R-:W-:Y:S02]  /*6060*/  FSETP.GEU.AND P5, PT, R84, -126, PT ;  /* 0xc2fc00005400780b */ /* 0x000fe40003fae000 */
[----:B------:R-:W2:Y:S05]  /*6070*/  MUFU.EX2 R78, R81 ;  /* 0x00000051004e7308 */ /* 0x000eaa0000000800 */
[----:B------:R-:W-:Y:S01]  /*6080*/  @!P6 FMUL R85, R85, 0.5 ;  /* 0x3f0000005555e820 */ /* 0x000fe20000400000 */
[----:B-1----:R-:W-:Y:S01]  /*6090*/  @!P3 FMUL R74, R74, R74 ;  /* 0x0000004a4a4ab220 */ /* 0x002fe20000400000 */
[----:B------:R-:W-:-:S02]  /*60a0*/  FSETP.GEU.AND P3, PT, R88, -126, PT ;  /* 0xc2fc00005800780b */ /* 0x000fc40003f6e000 */
[----:B------:R-:W1:Y:S02]  /*60b0*/  MUFU.EX2 R82, R85 ;  /* 0x0000005500527308 */ /* 0x000e640000000800 */
[----:B------:R-:W-:-:S06]  /*60c0*/  @!P5 FMUL R84, R84, 0.5 ;  /* 0x3f0000005454d820 */ /* 0x000fcc0000400000 */
[----:B------:R-:W3:Y:S01]  /*60d0*/  MUFU.EX2 R79, R84 ;  /* 0x00000054004f7308 */ /* 0x000ee20000000800 */
[----:B--2---:R-:W-:Y:S01]  /*60e0*/  @!P4 FMUL R78, R78, R78 ;  /* 0x0000004e4e4ec220 */ /* 0x004fe20000400000 */
[----:B------:R-:W-:Y:S01]  /*60f0*/  FSETP.GEU.AND P4, PT, R89, -126, PT ;  /* 0xc2fc00005900780b */ /* 0x000fe20003f8e000 */
[----:B------:R-:W-:-:S05]  /*6100*/  @!P3 FMUL R88, R88, 0.5 ;  /* 0x3f0000005858b820 */ /* 0x000fca0000400000 */
[----:B------:R2:W4:Y:S01]  /*6110*/  MUFU.EX2 R84, R88 ;  /* 0x0000005800547308 */ /* 0x0005220000000800 */
[----:B-1----:R-:W-:Y:S01]  /*6120*/  @!P6 FMUL R82, R82, R82 ;  /* 0x000000525252e220 */ /* 0x002fe20000400000 */
[----:B------:R-:W-:-:S05]  /*6130*/  FSETP.GEU.AND P6, PT, R93, -126, PT ;  /* 0xc2fc00005d00780b */ /* 0x000fca0003fce000 */
[----:B------:R-:W-:Y:S01]  /*6140*/  @!P4 FMUL R89, R89, 0.5 ;  /* 0x3f0000005959c820 */ /* 0x000fe20000400000 */
[----:B---3--:R-:W-:Y:S01]  /*6150*/  @!P5 FMUL R79, R79, R79 ;  /* 0x0000004f4f4fd220 */ /* 0x008fe20000400000 */
[----:B------:R-:W-:Y:S02]  /*6160*/  FSETP.GEU.AND P5, PT, R92, -126, PT ;  /* 0xc2fc00005c00780b */ /* 0x000fe40003fae000 */
[----:B------:R1:W3:Y:S01]  /*6170*/  MUFU.EX2 R81, R89 ;  /* 0x0000005900517308 */ /* 0x0002e20000000800 */
[----:B--2---:R-:W-:-:S01]  /*6180*/  FADD R88, R13, R14 ;  /* 0x0000000e0d587221 */ /* 0x004fc20000000000 */
[----:B------:R-:W-:Y:S02]  /*6190*/  F2FP.SATFINITE.E4M3.F32.PACK_AB_MERGE_C R13, RZ, R13, RZ ;  /* 0x0000000dff0d723e */ /* 0x000fe400048070ff */
[----:B------:R-:W-:Y:S01]  /*61a0*/  @!P6 FMUL R93, R93, 0.5 ;  /* 0x3f0000005d5de820 */ /* 0x000fe20000400000 */
[----:B------:R-:W-:Y:S01]  /*61b0*/  F2FP.SATFINITE.E4M3.F32.PACK_AB_MERGE_C R14, RZ, R14, RZ ;  /* 0x0000000eff0e723e */ /* 0x000fe200048070ff */
[----:B----4-:R-:W-:Y:S01]  /*61c0*/  @!P3 FMUL R84, R84, R84 ;  /* 0x000000545454b220 */ /* 0x010fe20000400000 */
[----:B------:R-:W-:Y:S01]  /*61d0*/  FSETP.GEU.AND P3, PT, R96, -126, PT ;  /* 0xc2fc00006000780b */ /* 0x000fe20003f6e000 */
[----:B------:R2:W4:Y:S01]  /*61e0*/  MUFU.EX2 R83, R93 ;  /* 0x0000005d00537308 */ /* 0x0005220000000800 */
[----:B-1----:R-:W-:-:S01]  /*61f0*/  FADD R89, R106, R99 ;  /* 0x000000636a597221 */ /* 0x002fc20000000000 */
[----:B------:R-:W-:Y:S01]  /*6200*/  F2FP.SATFINITE.E4M3.F32.PACK_AB_MERGE_C R106, RZ, R106, RZ ;  /* 0x0000006aff6a723e */ /* 0x000fe200048070ff */
[----:B------:R-:W-:-:S02]  /*6210*/  @!P5 FMUL R92, R92, 0.5 ;  /* 0x3f0000005c5cd820 */ /* 0x000fc40000400000 */
[----:B------:R-:W-:Y:S01]  /*6220*/  FADD R98, R22, R89 ;  /* 0x0000005916627221 */ /* 0x000fe20000000000 */
[----:B------:R-:W-:-:S01]  /*6230*/  FADD R22, R73, R84 ;  /* 0x0000005449167221 */ /* 0x000fc20000000000 */
[----:B------:R-:W-:Y:S01]  /*6240*/  F2FP.SATFINITE.E4M3.F32.PACK_AB_MERGE_C R73, RZ, R73, RZ ;  /* 0x00000049ff49723e */ /* 0x000fe200048070ff */
[----:B---3--:R-:W-:Y:S01]  /*6250*/  @!P4 FMUL R81, R81, R81 ;  /* 0x000000515151c220 */ /* 0x008fe20000400000 */
[----:B------:R-:W1:Y:S01]  /*6260*/  MUFU.EX2 R92, R92 ;  /* 0x0000005c005c7308 */ /* 0x000e620000000800 */
[----:B------:R-:W-:Y:S02]  /*6270*/  FSETP.GEU.AND P4, PT, R97, -126, PT ;  /* 0xc2fc00006100780b */ /* 0x000fe40003f8e000 */
[----:B------:R-:W-:Y:S01]  /*6280*/  @!P3 FMUL R96, R96, 0.5 ;  /* 0x3f0000006060b820 */ /* 0x000fe20000400000 */
[----:B--2---:R-:W-:-:S01]  /*6290*/  FADD R93, R17, R20 ;  /* 0x00000014115d7221 */ /* 0x004fc20000000000 */
[----:B------:R-:W-:Y:S02]  /*62a0*/  LOP3.LUT R73, R73, 0xff, RZ, 0xc0, !PT ;  /* 0x000000ff49497812 */ /* 0x000fe400078ec0ff */
[----:B------:R-:W-:Y:S01]  /*62b0*/  F2FP.SATFINITE.E4M3.F32.PACK_AB_MERGE_C R84, RZ, R84, RZ ;  /* 0x00000054ff54723e */ /* 0x000fe200048070ff */
[----:B----4-:R-:W-:Y:S01]  /*62c0*/  @!P6 FMUL R83, R83, R83 ;  /* 0x000000535353e220 */ /* 0x010fe20000400000 */
[----:B------:R-:W-:Y:S01]  /*62d0*/  FSETP.GEU.AND P6, PT, R72, -126, PT ;  /* 0xc2fc00004800780b */ /* 0x000fe20003fce000 */
[----:B------:R2:W3:Y:S01]  /*62e0*/  MUFU.EX2 R85, R96 ;  /* 0x0000006000557308 */ /* 0x0004e20000000800 */
[----:B------:R-:W-:-:S01]  /*62f0*/  FADD R103, R88, R93 ;  /* 0x0000005d58677221 */ /* 0x000fc20000000000 */
[----:B------:R-:W-:-:S02]  /*6300*/  F2FP.SATFINITE.E4M3.F32.PACK_AB_MERGE_C R17, RZ, R17, RZ ;  /* 0x00000011ff11723e */ /* 0x000fc400048070ff */
[----:B------:R-:W-:Y:S01]  /*6310*/  LOP3.LUT R84, R84, 0xff, RZ, 0xc0, !PT ;  /* 0x000000ff54547812 */ /* 0x000fe200078ec0ff */
[----:B------:R-:W-:Y:S01]  /*6320*/  @!P4 FMUL R97, R97, 0.5 ;  /* 0x3f0000006161c820 */ /* 0x000fe20000400000 */
[----:B------:R-:W-:Y:S01]  /*6330*/  F2FP.SATFINITE.E4M3.F32.PACK_AB_MERGE_C R99, RZ, R99, RZ ;  /* 0x00000063ff63723e */ /* 0x000fe200048070ff */
[----:B-1----:R-:W-:Y:S01]  /*6340*/  @!P5 FMUL R92, R92, R92 ;  /* 0x0000005c5c5cd220 */ /* 0x002fe20000400000 */
[----:B------:R-:W-:Y:S01]  /*6350*/  FSETP.GEU.AND P5, PT, R100, -126, PT ;  /* 0xc2fc00006400780b */ /* 0x000fe20003fae000 */
[----:B--2---:R-:W-:Y:S02]  /*6360*/  FADD R96, R107, R90 ;  /* 0x0000005a6b607221 */ /* 0x004fe40000000000 */
[----:B------:R-:W1:Y:S01]  /*6370*/  MUFU.EX2 R97, R97 ;  /* 0x0000006100617308 */ /* 0x000e620000000800 */
[----:B------:R-:W-:Y:S01]  /*6380*/  @!P6 FMUL R72, R72, 0.5 ;  /* 0x3f0000004848e820 */ /* 0x000fe20000400000 */
[----:B------:R-:W-:Y:S01]  /*6390*/  F2FP.SATFINITE.E4M3.F32.PACK_AB_MERGE_C R90, RZ, R90, RZ ;  /* 0x0000005aff5a723e */ /* 0x000fe200048070ff */
[----:B------:R-:W-:-:S01]  /*63a0*/  FADD R101, R87, R96 ;  /* 0x0000006057657221 */ /* 0x000fc20000000000 */
[----:B------:R-:W-:Y:S01]  /*63b0*/  FADD R96, R86, R91 ;  /* 0x0000005b56607221 */ /* 0x000fe20000000000 */
[----:B------:R-:W-:-:S01]  /*63c0*/  FADD R87, R80, R83 ;  /* 0x0000005350577221 */ /* 0x000fc20000000000 */
[----:B---3--:R-:W-:Y:S01]  /*63d0*/  @!P3 FMUL R85, R85, R85 ;  /* 0x000000555555b220 */ /* 0x008fe20000400000 */
[----:B------:R-:W-:Y:S01]  /*63e0*/  FSETP.GEU.AND P3, PT, R75, -126, PT ;  /* 0xc2fc00004b00780b */ /* 0x000fe20003f6e000 */
[----:B------:R2:W3:Y:S01]  /*63f0*/  MUFU.EX2 R23, R72 ;  /* 0x0000004800177308 */ /* 0x0004e20000000800 */
[----:B------:R-:W-:-:S01]  /*6400*/  FADD R86, R77, R92 ;  /* 0x0000005c4d567221 */ /* 0x000fc20000000000 */
[----:B------:R-:W-:Y:S01]  /*6410*/  FADD R89, R74, R85 ;  /* 0x000000554a597221 */ /* 0x000fe20000000000 */
[----:B------:R-:W-:Y:S01]  /*6420*/  @!P5 FMUL R100, R100, 0.5 ;  /* 0x3f0000006464d820 */ /* 0x000fe20000400000 */
[----:B------:R-:W-:Y:S01]  /*6430*/  F2FP.SATFINITE.E4M3.F32.PACK_AB_MERGE_C R77, RZ, R77, RZ ;  /* 0x0000004dff4d723e */ /* 0x000fe200048070ff */
[----:B------:R-:W-:-:S02]  /*6440*/  IMAD.U32 R90, R90, 0x10000, RZ ;  /* 0x000100005a5a7824 */ /* 0x000fc400078e00ff */
[----:B------:R-:W-:Y:S01]  /*6450*/  FADD R22, R22, R89 ;  /* 0x0000005916167221 */ /* 0x000fe20000000000 */
[----:B------:R-:W-:Y:S01]  /*6460*/  F2FP.SATFINITE.E4M3.F32.PACK_AB_MERGE_C R80, RZ, R80, RZ ;  /* 0x00000050ff50723e */ /* 0x000fe200048070ff */
[----:B------:R-:W-:Y:S01]  /*6470*/  FADD R98, R98, R101 ;  /* 0x0000006562627221 */ /* 0x000fe20000000000 */
[----:B------:R-:W4:Y:S01]  /*6480*/  MUFU.EX2 R100, R100 ;  /* 0x0000006400647308 */ /* 0x000f220000000800 */
[----:B-1----:R-:W-:Y:S01]  /*6490*/  @!P4 FMUL R97, R97, R97 ;  /* 0x000000616161c220 */ /* 0x002fe20000400000 */
[----:B--2---:R-:W-:Y:S01]  /*64a0*/  FADD R72, R76, R81 ;  /* 0x000000514c487221 */ /* 0x004fe20000000000 */
[----:B------:R-:W-:Y:S01]  /*64b0*/  @!P3 FMUL R75, R75, 0.5 ;  /* 0x3f0000004b4bb820 */ /* 0x000fe20000400000 */
[----:B------:R-:W-:Y:S01]  /*64c0*/  F2FP.SATFINITE.E4M3.F32.PACK_AB_MERGE_C R76, RZ, R76, RZ ;  /* 0x0000004cff4c723e */ /* 0x000fe200048070ff */
[----:B------:R-:W-:-:S01]  /*64d0*/  FADD R91, R78, R97 ;  /* 0x000000614e5b7221 */ /* 0x000fc20000000000 */
[----:B------:R-:W-:Y:S01]  /*64e0*/  F2FP.SATFINITE.E4M3.F32.PACK_AB_MERGE_C R85, RZ, R85, RZ ;  /* 0x00000055ff55723e */ /* 0x000fe200048070ff */
[----:B------:R-:W-:-:S01]  /*64f0*/  FADD R103, R96, R103 ;  /* 0x0000006760677221 */ /* 0x000fc20000000000 */
[----:B---3--:R-:W-:Y:S01]  /*6500*/  @!P6 FMUL R23, R23, R23 ;  /* 0x000000171717e220 */ /* 0x008fe20000400000 */
[----:B------:R-:W1:Y:S01]  /*6510*/  MUFU.EX2 R75, R75 ;  /* 0x0000004b004b7308 */ /* 0x000e620000000800 */
[----:B------:R-:W-:-:S01]  /*6520*/  FADD R72, R72, R91 ;  /* 0x0000005b48487221 */ /* 0x000fc20000000000 */
[----:B------:R-:W-:Y:S01]  /*6530*/  LOP3.LUT R76, R76, 0xffff, RZ, 0xc0, !PT ;  /* 0x0000ffff4c4c7812 */ /* 0x000fe200078ec0ff */
[----:B------:R-:W-:-:S01]  /*6540*/  FADD R88, R82, R23 ;  /* 0x0000001752587221 */ /* 0x000fc20000000000 */
[----:B------:R-:W-:Y:S01]  /*6550*/  F2FP.SATFINITE.E4M3.F32.PACK_AB_MERGE_C R82, RZ, R82, RZ ;  /* 0x00000052ff52723e */ /* 0x000fe200048070ff */
[----:B------:R-:W-:-:S01]  /*6560*/  FADD R103, R98, R103 ;  /* 0x0000006762677221 */ /* 0x000fc20000000000 */
[----:B------:R-:W-:Y:S01]  /*6570*/  PRMT R73, R76, 0x7604, R73 ;  /* 0x000076044c497816 */ /* 0x000fe20000000049 */
[----:B------:R-:W-:-:S01]  /*6580*/  FADD R87, R87, R88 ;  /* 0x0000005857577221 */ /* 0x000fc20000000000 */
[----:B----4-:R-:W-:Y:S01]  /*6590*/  @!P5 FMUL R100, R100, R100 ;  /* 0x000000646464d220 */ /* 0x010fe20000400000 */
[----:B------:R-:W-:-:S02]  /*65a0*/  F2FP.SATFINITE.E4M3.F32.PACK_AB_MERGE_C R76, RZ, R81, RZ ;  /* 0x00000051ff4c723e */ /* 0x000fc400048070ff */
[----:B------:R-:W-:Y:S01]  /*65b0*/  FADD R87, R72, R87 ;  /* 0x0000005748577221 */ /* 0x000fe20000000000 */
[----:B------:R-:W-:-:S01]  /*65c0*/  FADD R93, R79, R100 ;  /* 0x000000644f5d7221 */ /* 0x000fc20000000000 */
[----:B------:R-:W-:Y:S02]  /*65d0*/  F2FP.SATFINITE.E4M3.F32.PACK_AB_MERGE_C R72, RZ, R79, RZ ;  /* 0x0000004fff48723e */ /* 0x000fe400048070ff */
[----:B------:R-:W-:Y:S01]  /*65e0*/  LOP3.LUT R81, R82, 0xffff, RZ, 0xc0, !PT ;  /* 0x0000ffff52517812 */ /* 0x000fe200078ec0ff */
[----:B------:R-:W-:Y:S01]  /*65f0*/  FADD R93, R86, R93 ;  /* 0x0000005d565d7221 */ /* 0x000fe20000000000 */
[----:B------:R-:W-:Y:S01]  /*6600*/  LOP3.LUT R72, R72, 0xff, RZ, 0xc0, !PT ;  /* 0x000000ff48487812 */ /* 0x000fe200078ec0ff */
[----:B-1----:R-:W-:Y:S01]  /*6610*/  @!P3 FMUL R75, R75, R75 ;  /* 0x0000004b4b4bb220 */ /* 0x002fe20000400000 */
[----:B------:R-:W-:Y:S01]  /*6620*/  F2FP.SATFINITE.E4M3.F32.PACK_AB_MERGE_C R97, RZ, R97, RZ ;  /* 0x00000061ff61723e */ /* 0x000fe200048070ff */
[----:B------:R-:W-:Y:S01]  /*6630*/  FADD R22, R22, R93 ;  /* 0x0000005d16167221 */ /* 0x000fe20000000000 */
[----:B------:R-:W-:Y:S01]  /*6640*/  FSETP.GEU.AND P4, PT, R104, -126, PT ;  /* 0xc2fc00006800780b */ /* 0x000fe20003f8e000 */
[----:B------:R-:W-:Y:S01]  /*6650*/  FMUL R24, R24, R75 ;  /* 0x0000004b18187220 */ /* 0x000fe20000400000 */
[----:B------:R-:W-:Y:S01]  /*6660*/  F2FP.SATFINITE.E4M3.F32.PACK_AB_MERGE_C R100, RZ, R100, RZ ;  /* 0x00000064ff64723e */ /* 0x000fe200048070ff */
[----:B------:R-:W-:Y:S01]  /*6670*/  FADD R22, R22, R87 ;  /* 0x0000005716167221 */ /* 0x000fe20000000000 */
[----:B------:R-:W-:Y:S01]  /*6680*/  F2FP.SATFINITE.E4M3.F32.PACK_AB_MERGE_C R23, RZ, R23, RZ ;  /* 0x00000017ff17723e */ /* 0x000fe200048070ff */
[-C--:B------:R-:W-:Y:S01]  /*6690*/  FMUL R25, R25, R75.reuse ;  /* 0x0000004b19197220 */ /* 0x080fe20000400000 */
[----:B------:R-:W-:Y:S01]  /*66a0*/  F2FP.SATFINITE.E4M3.F32.PACK_AB_MERGE_C R74, RZ, R74, RZ ;  /* 0x0000004aff4a723e */ /* 0x000fe200048070ff */
[----:B------:R-:W-:Y:S01]  /*66b0*/  FFMA R8, R75, R8, R22 ;  /* 0x000000084b087223 */ /* 0x000fe20000000016 */
[----:B------:R-:W-:Y:S01]  /*66c0*/  F2FP.SATFINITE.E4M3.F32.PACK_AB_MERGE_C R78, RZ, R78, RZ ;  /* 0x0000004eff4e723e */ /* 0x000fe200048070ff */
[-C--:B------:R-:W-:Y:S01]  /*66d0*/  FMUL R28, R28, R75.reuse ;  /* 0x0000004b1c1c7220 */ /* 0x080fe20000400000 */
[----:B------:R-:W-:Y:S01]  /*66e0*/  PRMT R81, R81, 0x7604, R72 ;  /* 0x0000760451517816 */ /* 0x000fe20000000048 */
[-C--:B------:R-:W-:Y:S01]  /*66f0*/  FMUL R29, R29, R75.reuse ;  /* 0x0000004b1d1d7220 */ /* 0x080fe20000400000 */
[----:B------:R-:W-:Y:S01]  /*6700*/  LOP3.LUT R77, R77, 0xff, RZ, 0xc0, !PT ;  /* 0x000000ff4d4d7812 */ /* 0x000fe200078ec0ff */
[----:B------:R-:W-:Y:S01]  /*6710*/  @!P4 FMUL R104, R104, 0.5 ;  /* 0x3f0000006868c820 */ /* 0x000fe20000400000 */
[----:B------:R-:W-:Y:S01]  /*6720*/  LOP3.LUT R80, R80, 0xffff, RZ, 0xc0, !PT ;  /* 0x0000ffff50507812 */ /* 0x000fe200078ec0ff */
[-C--:B------:R-:W-:Y:S01]  /*6730*/  FMUL R32, R32, R75.reuse ;  /* 0x0000004b20207220 */ /* 0x080fe20000400000 */
[----:B------:R-:W-:Y:S01]  /*6740*/  LOP3.LUT R85, R85, 0xff, RZ, 0xc0, !PT ;  /* 0x000000ff55557812 */ /* 0x000fe200078ec0ff */
[-C--:B------:R-:W-:Y:S01]  /*6750*/  FMUL R33, R33, R75.reuse ;  /* 0x0000004b21217220 */ /* 0x080fe20000400000 */
[----:B------:R-:W-:Y:S01]  /*6760*/  LOP3.LUT R72, R97, 0xffff, RZ, 0xc0, !PT ;  /* 0x0000ffff61487812 */ /* 0x000fe200078ec0ff */
[----:B------:R-:W1:Y:S01]  /*6770*/  MUFU.EX2 R104, R104 ;  /* 0x0000006800687308 */ /* 0x000e620000000800 */
[----:B------:R-:W-:Y:S01]  /*6780*/  LOP3.LUT R100, R100, 0xff, RZ, 0xc0, !PT ;  /* 0x000000ff64647812 */ /* 0x000fe200078ec0ff */
[-C--:B------:R-:W-:Y:S01]  /*6790*/  FMUL R36, R36, R75.reuse ;  /* 0x0000004b24247220 */ /* 0x080fe20000400000 */
[----:B------:R-:W-:Y:S01]  /*67a0*/  LOP3.LUT R23, R23, 0xffff, RZ, 0xc0, !PT ;  /* 0x0000ffff17177812 */ /* 0x000fe200078ec0ff */
[-C--:B------:R-:W-:Y:S01]  /*67b0*/  FMUL R37, R37, R75.reuse ;  /* 0x0000004b25257220 */ /* 0x080fe20000400000 */
[----:B------:R-:W-:Y:S01]  /*67c0*/  LOP3.LUT R74, R74, 0xff, RZ, 0xc0, !PT ;  /* 0x000000ff4a4a7812 */ /* 0x000fe200078ec0ff */
[-C--:B------:R-:W-:Y:S01]  /*67d0*/  FMUL R40, R40, R75.reuse ;  /* 0x0000004b28287220 */ /* 0x080fe20000400000 */
[----:B------:R-:W-:Y:S01]  /*67e0*/  LOP3.LUT R79, R78, 0xffff, RZ, 0xc0, !PT ;  /* 0x0000ffff4e4f7812 */ /* 0x000fe200078ec0ff */
[----:B------:R-:W-:Y:S01]  /*67f0*/  IMAD.U32 R78, R99, 0x10000, RZ ;  /* 0x00010000634e7824 */ /* 0x000fe200078e00ff */
[----:B------:R-:W-:Y:S01]  /*6800*/  PRMT R77, R80, 0x7604, R77 ;  /* 0x00007604504d7816 */ /* 0x000fe2000000004d */
[----:B------:R-:W-:Y:S01]  /*6810*/  FMUL R41, R41, R75 ;  /* 0x0000004b29297220 */ /* 0x000fe20000400000 */
[----:B------:R-:W-:Y:S01]  /*6820*/  PRMT R85, R72, 0x7604, R85 ;  /* 0x0000760448557816 */ /* 0x000fe20000000055 */
[----:B------:R-:W-:Y:S01]  /*6830*/  IMAD.U32 R72, R21, 0x10000, RZ ;  /* 0x0001000015487824 */ /* 0x000fe200078e00ff */
[----:B------:R-:W-:Y:S01]  /*6840*/  F2FP.SATFINITE.E4M3.F32.PACK_AB_MERGE_C R92, RZ, R92, RZ ;  /* 0x0000005cff5c723e */ /* 0x000fe200048070ff */
[----:B------:R-:W-:Y:S01]  /*6850*/  IMAD.U32 R21, R106, 0x10000, RZ ;  /* 0x000100006a157824 */ /* 0x000fe200078e00ff */
[----:B------:R-:W-:Y:S01]  /*6860*/  F2FP.SATFINITE.E4M3.F32.PACK_AB_MERGE_C R80, RZ, R83, RZ ;  /* 0x00000053ff50723e */ /* 0x000fe200048070ff */
[-C--:B------:R-:W-:Y:S01]  /*6870*/  FMUL R44, R44, R75.reuse ;  /* 0x0000004b2c2c7220 */ /* 0x080fe20000400000 */
[----:B------:R-:W-:Y:S01]  /*6880*/  PRMT R23, R23, 0x7604, R100 ;  /* 0x0000760417177816 */ /* 0x000fe20000000064 */
[----:B-1----:R-:W-:Y:S01]  /*6890*/  @!P4 FMUL R104, R104, R104 ;  /* 0x000000686868c220 */ /* 0x002fe20000400000 */
[----:B------:R-:W-:Y:S01]  /*68a0*/  F2FP.SATFINITE.E4M3.F32.PACK_AB_MERGE_C R22, RZ, R16, RZ ;  /* 0x00000010ff16723e */ /* 0x000fe200048070ff */
[----:B------:R-:W-:Y:S01]  /*68b0*/  FMUL R45, R45, R75 ;  /* 0x0000004b2d2d7220 */ /* 0x000fe20000400000 */
[----:B------:R-:W-:Y:S01]  /*68c0*/  PRMT R74, R79, 0x7604, R74 ;  /* 0x000076044f4a7816 */ /* 0x000fe2000000004a */
[----:B------:R-:W-:Y:S01]  /*68d0*/  FFMA R9, R104, R9, R103 ;  /* 0x0000000968097223 */ /* 0x000fe20000000067 */
        /* <DEDUP_REMOVED lines=8> */
[----:B------:R-:W-:Y:S01]  /*6960*/  F2FP.SATFINITE.E4M3.F32.PACK_AB_MERGE_C R107, RZ, R107, RZ ;  /* 0x0000006bff6b723e */ /* 0x000fe200048070ff */
[----:B------:R-:W-:Y:S01]  /*6970*/  FMUL R31, R31, R104 ;  /* 0x000000681f1f7220 */ /* 0x000fe20000400000 */
[----:B------:R-:W-:Y:S01]  /*6980*/  F2FP.SATFINITE.E4M3.F32.PACK_AB_MERGE_C R20, RZ, R20, RZ ;  /* 0x00000014ff14723e */ /* 0x000fe200048070ff */
[-C--:B------:R-:W-:Y:S01]  /*6990*/  FMUL R34, R34, R104.reuse ;  /* 0x0000006822227220 */ /* 0x080fe20000400000 */
[----:B------:R-:W-:Y:S01]  /*69a0*/  LOP3.LUT R90, R23, 0xff0000, R90, 0xf8, !PT ;  /* 0x00ff0000175a7812 */ /* 0x000fe200078ef85a */
[----:B------:R-:W-:Y:S01]  /*69b0*/  IMAD.U32 R76, R107, 0x10000, RZ ;  /* 0x000100006b4c7824 */ /* 0x000fe200078e00ff */
[----:B------:R-:W-:Y:S01]  /*69c0*/  LOP3.LUT R21, R74, 0xff0000, R21, 0xf8, !PT ;  /* 0x00ff00004a157812 */ /* 0x000fe200078ef815 */
[----:B------:R-:W-:Y:S01]  /*69d0*/  IMAD.U32 R74, R95, 0x10000, RZ ;  /* 0x000100005f4a7824 */ /* 0x000fe200078e00ff */
[----:B------:R-:W-:Y:S01]  /*69e0*/  LOP3.LUT R23, R17, 0xffff, RZ, 0xc0, !PT ;  /* 0x0000ffff11177812 */ /* 0x000fe200078ec0ff */
[----:B------:R-:W-:Y:S01]  /*69f0*/  IMAD.SHL.U32 R17, R16, 0x1000000, RZ ;  /* 0x0100000010117824 */ /* 0x000fe200078e00ff */
[----:B------:R-:W-:Y:S01]  /*6a00*/  LOP3.LUT R14, R14, 0xffff, RZ, 0xc0, !PT ;  /* 0x0000ffff0e0e7812 */ /* 0x000fe200078ec0ff */
[-C--:B------:R-:W-:Y:S01]  /*6a10*/  FMUL R35, R35, R104.reuse ;  /* 0x0000006823237220 */ /* 0x080fe20000400000 */
[----:B------:R-:W-:Y:S01]  /*6a20*/  PRMT R83, R83, 0x7604, R84 ;  /* 0x0000760453537816 */ /* 0x000fe20000000054 */
[----:B------:R-:W-:Y:S01]  /*6a30*/  IMAD.SHL.U32 R23, R23, 0x1000000, RZ ;  /* 0x0100000017177824 */ /* 0x000fe200078e00ff */
[----:B------:R-:W-:Y:S01]  /*6a40*/  PRMT R89, R89, 0x7604, R92 ;  /* 0x0000760459597816 */ /* 0x000fe2000000005c */
[----:B------:R-:W-:Y:S01]  /*6a50*/  IMAD.SHL.U32 R14, R14, 0x1000000, RZ ;  /* 0x010000000e0e7824 */ /* 0x000fe200078e00ff */
[----:B------:R-:W-:Y:S01]  /*6a60*/  LOP3.LUT R72, R77, 0xff0000, R72, 0xf8, !PT ;  /* 0x00ff00004d487812 */ /* 0x000fe200078ef848 */
[-C--:B------:R-:W-:Y:S01]  /*6a70*/  FMUL R38, R38, R104.reuse ;  /* 0x0000006826267220 */ /* 0x080fe20000400000 */
[----:B------:R-:W-:Y:S01]  /*6a80*/  LOP3.LUT R22, R22, 0xffff, RZ, 0xc0, !PT ;  /* 0x0000ffff16167812 */ /* 0x000fe200078ec0ff */
[-C--:B------:R-:W-:Y:S01]  /*6a90*/  FMUL R39, R39, R104.reuse ;  /* 0x0000006827277220 */ /* 0x080fe20000400000 */
[----:B------:R-:W-:Y:S01]  /*6aa0*/  LOP3.LUT R20, R20, 0xffff, RZ, 0xc0, !PT ;  /* 0x0000ffff14147812 */ /* 0x000fe200078ec0ff */
[-C--:B------:R-:W-:Y:S01]  /*6ab0*/  FMUL R42, R42, R104.reuse ;  /* 0x000000682a2a7220 */ /* 0x080fe20000400000 */
[----:B------:R-:W-:Y:S01]  /*6ac0*/  LOP3.LUT R74, R83, 0xff0000, R74, 0xf8, !PT ;  /* 0x00ff0000534a7812 */ /* 0x000fe200078ef84a */
[----:B------:R-:W-:Y:S01]  /*6ad0*/  IMAD.SHL.U32 R22, R22, 0x1000000, RZ ;  /* 0x0100000016167824 */ /* 0x000fe200078e00ff */
[----:B------:R-:W-:Y:S01]  /*6ae0*/  LOP3.LUT R89, R89, 0xff0000, R94, 0xf8, !PT ;  /* 0x00ff000059597812 */ /* 0x000fe200078ef85e */
[-C--:B------:R-:W-:Y:S01]  /*6af0*/  FMUL R43, R43, R104.reuse ;  /* 0x000000682b2b7220 */ /* 0x080fe20000400000 */
[----:B------:R-:W-:Y:S01]  /*6b00*/  LOP3.LUT R72, R72, R17, RZ, 0xfc, !PT ;  /* 0x0000001148487212 */ /* 0x000fe200078efcff */
[----:B------:R-:W-:Y:S01]  /*6b10*/  IMAD.SHL.U32 R17, R20, 0x1000000, RZ ;  /* 0x0100000014117824 */ /* 0x000fe200078e00ff */
[----:B------:R-:W-:Y:S01]  /*6b20*/  LOP3.LUT R18, R73, 0xff0000, R18, 0xf8, !PT ;  /* 0x00ff000049127812 */ /* 0x000fe200078ef812 */
[-C--:B------:R-:W-:Y:S01]  /*6b30*/  FMUL R46, R46, R104.reuse ;  /* 0x000000682e2e7220 */ /* 0x080fe20000400000 */
[----:B------:R-:W-:Y:S01]  /*6b40*/  LOP3.LUT R76, R81, 0xff0000, R76, 0xf8, !PT ;  /* 0x00ff0000514c7812 */ /* 0x000fe200078ef84c */
[-C--:B------:R-:W-:Y:S01]  /*6b50*/  FMUL R47, R47, R104.reuse ;  /* 0x000000682f2f7220 */ /* 0x080fe20000400000 */
[----:B------:R-:W-:Y:S01]  /*6b60*/  LOP3.LUT R78, R85, 0xff0000, R78, 0xf8, !PT ;  /* 0x00ff0000554e7812 */ /* 0x000fe200078ef84e */
[-C--:B------:R-:W-:Y:S01]  /*6b70*/  FMUL R50, R50, R104.reuse ;  /* 0x0000006832327220 */ /* 0x080fe20000400000 */
[----:B------:R-:W-:Y:S01]  /*6b80*/  LOP3.LUT R15, R74, R15, RZ, 0xfc, !PT ;  /* 0x0000000f4a0f7212 */ /* 0x000fe200078efcff */
[----:B------:R-:W-:Y:S01]  /*6b90*/  FMUL R51, R51, R104 ;  /* 0x0000006833337220 */ /* 0x000fe20000400000 */
[----:B------:R-:W-:Y:S01]  /*6ba0*/  LOP3.LUT R14, R89, R14, RZ, 0xfc, !PT ;  /* 0x0000000e590e7212 */ /* 0x000fe200078efcff */
[-C--:B------:R-:W-:Y:S01]  /*6bb0*/  FMUL R54, R54, R104.reuse ;  /* 0x0000006836367220 */ /* 0x080fe20000400000 */
[----:B------:R-:W-:Y:S01]  /*6bc0*/  LOP3.LUT R13, R18, R13, RZ, 0xfc, !PT ;  /* 0x0000000d120d7212 */ /* 0x000fe200078efcff */
[----:B------:R-:W-:Y:S01]  /*6bd0*/  FMUL R55, R55, R104 ;  /* 0x0000006837377220 */ /* 0x000fe20000400000 */
[----:B------:R-:W-:Y:S01]  /*6be0*/  LOP3.LUT R21, R21, R22, RZ, 0xfc, !PT ;  /* 0x0000001615157212 */ /* 0x000fe200078efcff */
[-C--:B------:R-:W-:Y:S01]  /*6bf0*/  FMUL R58, R58, R104.reuse ;  /* 0x000000683a3a7220 */ /* 0x080fe20000400000 */
[----:B------:R-:W-:Y:S01]  /*6c00*/  LOP3.LUT R76, R76, R23, RZ, 0xfc, !PT ;  /* 0x000000174c4c7212 */ /* 0x000fe200078efcff */
[-C--:B------:R-:W-:Y:S01]  /*6c10*/  FMUL R59, R59, R104.reuse ;  /* 0x000000683b3b7220 */ /* 0x080fe20000400000 */
[----:B------:R-:W-:Y:S01]  /*6c20*/  LOP3.LUT R19, R78, R19, RZ, 0xfc, !PT ;  /* 0x000000134e137212 */ /* 0x000fe200078efcff */
[-C--:B------:R-:W-:Y:S01]  /*6c30*/  FMUL R62, R62, R104.reuse ;  /* 0x000000683e3e7220 */ /* 0x080fe20000400000 */
[----:B------:R-:W-:Y:S01]  /*6c40*/  LOP3.LUT R90, R90, R17, RZ, 0xfc, !PT ;  /* 0x000000115a5a7212 */ /* 0x000fe200078efcff */
        /* <DEDUP_REMOVED lines=8> */
[----:B------:R1:W2:Y:S01]  /*6cd0*/  SHFL.IDX PT, R18, R18, R11, 0x1c1f ;  /* 0x001c1f0b12127589 */ /* 0x0002a200000e0000 */
[----:B------:R-:W-:Y:S01]  /*6ce0*/  SEL R14, R90, R19, P1 ;  /* 0x000000135a0e7207 */ /* 0x000fe20000800000 */
[----:B------:R-:W-:Y:S01]  /*6cf0*/  FMUL R71, R71, R104 ;  /* 0x0000006847477220 */ /* 0x000fe20000400000 */
[----:B------:R-:W-:Y:S01]  /*6d00*/  SEL R13, R13, R72, P1 ;  /* 0x000000480d0d7207 */ /* 0x000fe20000800000 */
[----:B------:R1:W3:Y:S01]  /*6d10*/  SHFL.IDX PT, R10, R10, R11, 0x1c1f ;  /* 0x001c1f0b0a0a7589 */ /* 0x0002e200000e0000 */
[----:B------:R-:W-:Y:S01]  /*6d20*/  SEL R21, R21, R76, P1 ;  /* 0x0000004c15157207 */ /* 0x000fe20000800000 */
[-C--:B------:R-:W-:Y:S01]  /*6d30*/  FMUL R48, R48, R75.reuse ;  /* 0x0000004b30307220 */ /* 0x080fe20000400000 */
[----:B------:R-:W-:Y:S01]  /*6d40*/  SEL R19, R19, R90, P1 ;  /* 0x0000005a13137207 */ /* 0x000fe20000800000 */
[----:B------:R1:W4:Y:S01]  /*6d50*/  SHFL.IDX PT, R16, R16, R11, 0x1c1f ;  /* 0x001c1f0b10107589 */ /* 0x00032200000e0000 */
[----:B------:R-:W-:Y:S01]  /*6d60*/  SHF.L.U32 R17, R5, 0x1f, RZ ;  /* 0x0000001f05117819 */ /* 0x000fe200000006ff */
[-C--:B------:R-:W-:Y:S01]  /*6d70*/  FMUL R49, R49, R75.reuse ;  /* 0x0000004b31317220 */ /* 0x080fe20000400000 */
[-C--:B------:R-:W-:Y:S01]  /*6d80*/  FMUL R52, R52, R75.reuse ;  /* 0x0000004b34347220 */ /* 0x080fe20000400000 */
[----:B------:R1:W1:Y:S01]  /*6d90*/  SHFL.IDX PT, R13, R13, R12, 0x1c1f ;  /* 0x001c1f0c0d0d7589 */ /* 0x00026200000e0000 */
[----:B------:R1:W1:Y:S01]  /*6da0*/  SYNCS.PHASECHK.TRANS64.TRYWAIT P3, [UR5+0xa800], R17 ;  /* 0x00a80011ff0075a7 */ /* 0x0002620008060145 */
[-C--:B------:R-:W-:Y:S01]  /*6db0*/  FMUL R53, R53, R75.reuse ;  /* 0x0000004b35357220 */ /* 0x080fe20000400000 */
[-C--:B------:R-:W-:Y:S01]  /*6dc0*/  FMUL R56, R56, R75.reuse ;  /* 0x0000004b38387220 */ /* 0x080fe20000400000 */
[----:B------:R1:W1:Y:S01]  /*6dd0*/  SHFL.IDX PT, R21, R21, R12, 0x1c1f ;  /* 0x001c1f0c15157589 */ /* 0x00026200000e0000 */
[-C--:B------:R-:W-:Y:S01]  /*6de0*/  FMUL R57, R57, R75.reuse ;  /* 0x0000004b39397220 */ /* 0x080fe20000400000 */
[-C--:B------:R-:W-:Y:S01]  /*6df0*/  FMUL R60, R60, R75.reuse ;  /* 0x0000004b3c3c7220 */ /* 0x080fe20000400000 */
[-C--:B------:R-:W-:Y:S01]  /*6e00*/  FMUL R61, R61, R75.reuse ;  /* 0x0000004b3d3d7220 */ /* 0x080fe20000400000 */
[----:B------:R1:W1:Y:S01]  /*6e10*/  SHFL.IDX PT, R15, R15, R12, 0x1c1f ;  /* 0x001c1f0c0f0f7589 */ /* 0x00026200000e0000 */
[-C--:B------:R-:W-:Y:S01]  /*6e20*/  FMUL R64, R64, R75.reuse ;  /* 0x0000004b40407220 */ /* 0x080fe20000400000 */
[-C--:B------:R-:W-:Y:S01]  /*6e30*/  FMUL R65, R65, R75.reuse ;  /* 0x0000004b41417220 */ /* 0x080fe20000400000 */
[-C--:B------:R-:W-:Y:S01]  /*6e40*/  FMUL R68, R68, R75.reuse ;  /* 0x0000004b44447220 */ /* 0x080fe20000400000 */
[----:B------:R1:W1:Y:S01]  /*6e50*/  SHFL.IDX PT, R14, R14, R11, 0x1c1f ;  /* 0x001c1f0b0e0e7589 */ /* 0x00026200000e0000 */
[----:B------:R-:W-:-:S03]  /*6e60*/  FMUL R69, R69, R75 ;  /* 0x0000004b45457220 */ /* 0x000fc60000400000 */
[----:B------:R1:W1:Y:S01]  /*6e70*/  SHFL.IDX PT, R19, R19, R12, 0x1c1f ;  /* 0x001c1f0c13137589 */ /* 0x00026200000e0000 */
[----:B--23--:R-:W-:Y:S05]  /*6e80*/  @!P0 BRA `(.L_x_39) ;  /* 0x0000000000048947 */ /* 0x00cfea0003800000 */
[----:B------:R-:W-:Y:S01]  /*6e90*/  BPT.TRAP 0x1 ;  /* 0x000000040000795c */ /* 0x000fe20000300000 */
.L_x_39:
[----:B-1----:R-:W-:Y:S05]  /*6ea0*/  @P3 BRA `(.L_x_40) ;  /* 0x0000000000083947 */ /* 0x002fea0003800000 */
[----:B------:R-:W1:Y:S02]  /*6eb0*/  SYNCS.PHASECHK.TRANS64.TRYWAIT P3, [UR5+0xa800], R17 ;  /* 0x00a80011ff0075a7 */ /* 0x000e640008060145 */
[----:B-1----:R-:W-:Y:S05]  /*6ec0*/  @!P3 BRA `(.L_x_41) ;  /* 0x000000300098b947 */ /* 0x002fea0003800000 */
.L_x_40:
[CCC-:B------:R-:W-:Y:S01]  /*6ed0*/  PRMT R72, R10.reuse, R0.reuse, R13.reuse ;  /* 0x000000000a487216 */ /* 0x1c0fe2000000000d */
[----:B------:R-:W-:Y:S01]  /*6ee0*/  UIMAD UR10, UR7, 0x180, UR6 ;  /* 0x00000180070a78a4 */ /* 0x000fe2000f8e0206 */
[-C--:B------:R-:W-:Y:S01]  /*6ef0*/  PRMT R73, R10, R7.reuse, R13 ;  /* 0x000000070a497216 */ /* 0x080fe2000000000d */
[----:B------:R-:W-:Y:S01]  /*6f00*/  UMOV UR11, 0x80000020 ;  /* 0x80000020000b7882 */ /* 0x000fe20000000000 */
[CCC-:B----4-:R-:W-:Y:S02]  /*6f10*/  PRMT R74, R16.reuse, R0.reuse, R21.reuse ;  /* 0x00000000104a7216 */ /* 0x1d0fe40000000015 */
[-C--:B------:R-:W-:Y:S02]  /*6f20*/  PRMT R75, R16, R7.reuse, R21 ;  /* 0x00000007104b7216 */ /* 0x080fe40000000015 */
[C-C-:B------:R-:W-:Y:S02]  /*6f30*/  PRMT R100, R18.reuse, R0, R15.reuse ;  /* 0x0000000012647216 */ /* 0x140fe4000000000f */
[----:B------:R-:W-:Y:S01]  /*6f40*/  WARPGROUP.ARRIVE ;  /* 0x00000000000079c5 */ /* 0x000fe20000000000 */
[----:B------:R-:W-:-:S02]  /*6f50*/  PRMT R101, R18, R7, R15 ;  /* 0x0000000712657216 */ /* 0x000fc4000000000f */
[C-C-:B------:R-:W-:Y:S02]  /*6f60*/  PRMT R102, R14.reuse, R0, R19.reuse ;  /* 0x000000000e667216 */ /* 0x140fe40000000013 */
[----:B------:R-:W-:Y:S01]  /*6f70*/  PRMT R103, R14, R7, R19 ;  /* 0x000000070e677216 */ /* 0x000fe20000000013 */
        /* <DEDUP_REMOVED lines=9> */
.L_x_42:
[----:B------:R-:W-:-:S04]  /*7010*/  ULEA UR5, UR4, UR36, 0x3 ;  /* 0x0000002404057291 */ /* 0x000fc8000f8e183f */
[----:B------:R-:W-:-:S04]  /*7020*/  UIADD3 UR5, UR5, 0xa828, URZ ;  /* 0x0000a82805057890 */ /* 0x000fc8000fffe03f */
[----:B------:R-:W-:-:S09]  /*7030*/  UPRMT UR5, URZ, 0x654, UR5 ;  /* 0x000006543f057896 */ /* 0x000fd20008000005 */
[----:B------:R-:W-:Y:S01]  /*7040*/  SYNCS.ARRIVE.TRANS64.RED.A1T0 RZ, [UR5], RZ ;  /* 0x000000ffffff79a7 */ /* 0x000fe20008100405 */
[----:B------:R-:W-:Y:S05]  /*7050*/  @P2 BRA `(.L_x_43) ;  /* 0x0000000000042947 */ /* 0x000fea0003800000 */
[----:B------:R-:W-:Y:S01]  /*7060*/  BPT.TRAP 0x1 ;  /* 0x000000040000795c */ /* 0x000fe20000300000 */
.L_x_43:
[----:B------:R-:W-:-:S04]  /*7070*/  UIADD3 UR4, UR4, 0x1, URZ ;  /* 0x0000000104047890 */ /* 0x000fc8000fffe03f */
[----:B------:R-:W-:-:S04]  /*7080*/  UISETP.NE.AND UP0, UPT, UR4, 0x5, UPT ;  /* 0x000000050400788c */ /* 0x000fc8000bf05270 */
[----:B------:R-:W-:Y:S01]  /*7090*/  USEL UR5, UR4, URZ, UP0 ;  /* 0x0000003f04057287 */ /* 0x000fe20008000000 */
[----:B------:R-:W-:Y:S11]  /*70a0*/  @!P0 BRA `(.L_x_44) ;  /* 0x0000000000048947 */ /* 0x000ff60003800000 */
[----:B------:R-:W-:Y:S01]  /*70b0*/  BPT.TRAP 0x1 ;  /* 0x000000040000795c */ /* 0x000fe20000300000 */
.L_x_44:
[----:B------:R-:W-:-:S04]  /*70c0*/  ULEA UR4, UR5, UR36, 0x3 ;  /* 0x0000002405047291 */ /* 0x000fc8000f8e183f */
[----:B------:R-:W-:-:S04]  /*70d0*/  UIADD3 UR4, UR4, 0xa828, URZ ;  /* 0x0000a82804047890 */ /* 0x000fc8000fffe03f */
[----:B------:R-:W-:-:S09]  /*70e0*/  UPRMT UR4, URZ, 0x654, UR4 ;  /* 0x000006543f047896 */ /* 0x000fd20008000004 */
[----:B------:R-:W-:Y:S01]  /*70f0*/  SYNCS.ARRIVE.TRANS64.RED.A1T0 RZ, [UR4], RZ ;  /* 0x000000ffffff79a7 */ /* 0x000fe20008100404 */
[----:B------:R-:W-:Y:S05]  /*7100*/  @P2 BRA `(.L_x_45) ;  /* 0x0000000000042947 */ /* 0x000fea0003800000 */
[----:B------:R-:W-:Y:S01]  /*7110*/  BPT.TRAP 0x1 ;  /* 0x000000040000795c */ /* 0x000fe20000300000 */
.L_x_45:
        /* <DEDUP_REMOVED lines=14> */
.L_x_35:
[----:B------:R-:W2:Y:S01]  /*7200*/  SHFL.BFLY PT, R3, R8, 0x1, 0x1f ;  /* 0x0c201f0008037f89 */ /* 0x000ea200000e0000 */
[----:B------:R-:W-:Y:S01]  /*7210*/  BSSY B0, `(.L_x_47) ;  /* 0x0000023000007945 */ /* 0x000fe20003800000 */
[----:B------:R-:W-:Y:S02]  /*7220*/  IMAD.MOV.U32 R11, RZ, RZ, 0x7f800000 ;  /* 0x7f800000ff0b7424 */ /* 0x000fe400078e00ff */
[----:B------:R-:W3:Y:S01]  /*7230*/  SHFL.BFLY PT, R0, R9, 0x1, 0x1f ;  /* 0x0c201f0009007f89 */ /* 0x000ee200000e0000 */
[----:B------:R-:W-:Y:S02]  /*7240*/  IMAD.MOV.U32 R10, RZ, RZ, 0x3f800000 ;  /* 0x3f800000ff0a7424 */ /* 0x000fe400078e00ff */
[----:B------:R-:W-:Y:S02]  /*7250*/  IMAD.MOV.U32 R13, RZ, RZ, 0x7f800000 ;  /* 0x7f800000ff0d7424 */ /* 0x000fe400078e00ff */
[----:B--2---:R-:W-:Y:S01]  /*7260*/  FADD R3, R3, R8 ;  /* 0x0000000803037221 */ /* 0x004fe20000000000 */
[----:B---3--:R-:W-:-:S04]  /*7270*/  FADD R15, R0, R9 ;  /* 0x00000009000f7221 */ /* 0x008fc80000000000 */
[----:B------:R-:W2:Y:S01]  /*7280*/  SHFL.BFLY PT, R2, R3, 0x2, 0x1f ;  /* 0x0c401f0003027f89 */ /* 0x000ea200000e0000 */
[----:B------:R-:W-:-:S03]  /*7290*/  IMAD.MOV.U32 R0, RZ, RZ, 0x3f800000 ;  /* 0x3f800000ff007424 */ /* 0x000fc600078e00ff */
[----:B------:R-:W3:Y:S01]  /*72a0*/  SHFL.BFLY PT, R16, R15, 0x2, 0x1f ;  /* 0x0c401f000f107f89 */ /* 0x000ee200000e0000 */
[C---:B--2---:R-:W-:Y:S01]  /*72b0*/  FSETP.NE.AND P0, PT, R3.reuse, -R2, PT ;  /* 0x800000020300720b */ /* 0x044fe20003f05000 */
[----:B------:R-:W-:Y:S01]  /*72c0*/  FADD R5, R3, R2 ;  /* 0x0000000203057221 */ /* 0x000fe20000000000 */
[----:B---3--:R-:W-:-:S11]  /*72d0*/  FADD R7, R15, R16 ;  /* 0x000000100f077221 */ /* 0x008fd60000000000 */
[----:B------:R-:W-:Y:S05]  /*72e0*/  @!P0 BRA `(.L_x_48) ;  /* 0x0000000000548947 */ /* 0x000fea0003800000 */
[----:B------:R-:W-:Y:S01]  /*72f0*/  VIADD R0, R5, 0x1800000 ;  /* 0x0180000005007836 */ /* 0x000fe20000000000 */
[----:B------:R-:W-:Y:S04]  /*7300*/  BSSY B1, `(.L_x_49) ;  /* 0x000000c000017945 */ /* 0x000fe80003800000 */
[----:B------:R-:W-:-:S04]  /*7310*/  LOP3.LUT R0, R0, 0x7f800000, RZ, 0xc0, !PT ;  /* 0x7f80000000007812 */ /* 0x000fc800078ec0ff */
[----:B------:R-:W-:-:S13]  /*7320*/  ISETP.GT.U32.AND P0, PT, R0, 0x1ffffff, PT ;  /* 0x01ffffff0000780c */ /* 0x000fda0003f04070 */
[----:B------:R-:W-:Y:S05]  /*7330*/  @P0 BRA `(.L_x_50) ;  /* 0x0000000000100947 */ /* 0x000fea0003800000 */
[----:B------:R-:W-:Y:S01]  /*7340*/  IMAD.MOV.U32 R2, RZ, RZ, R5 ;  /* 0x000000ffff027224 */ /* 0x000fe200078e0005 */
[----:B-1----:R-:W-:-:S07]  /*7350*/  MOV R14, 0x7370 ;  /* 0x00007370000e7802 */ /* 0x002fce0000000f00 */
[----:B------:R-:W-:Y:S05]  /*7360*/  CALL.REL.NOINC `($__internal_0_$__cuda_sm20_rcp_rn_f32_slowpath) ;  /* 0x0000003000187944 */ /* 0x000fea0003c00000 */
[----:B------:R-:W-:Y:S05]  /*7370*/  BRA `(.L_x_51) ;  /* 0x0000000000107947 */ /* 0x000fea0003800000 */
.L_x_50:
[----:B------:R-:W2:Y:S02]  /*7380*/  MUFU.RCP R0, R5 ;  /* 0x0000000500007308 */ /* 0x000ea40000001000 */
[----:B--2---:R-:W-:-:S04]  /*7390*/  FFMA R2, R5, R0, -1 ;  /* 0xbf80000005027423 */ /* 0x004fc80000000000 */
[----:B------:R-:W-:-:S04]  /*73a0*/  FADD.FTZ R3, -R2, -RZ ;  /* 0x800000ff02037221 */ /* 0x000fc80000010100 */
[----:B------:R-:W-:-:S07]  /*73b0*/  FFMA R0, R0, R3, R0 ;  /* 0x0000000300007223 */ /* 0x000fce0000000000 */
.L_x_51:
[----:B------:R-:W-:Y:S05]  /*73c0*/  BSYNC B1 ;  /* 0x0000000000017941 */ /* 0x000fea0003800000 */
.L_x_49:
[----:B------:R-:W-:Y:S01]  /*73d0*/  FSETP.GEU.AND P0, PT, |R5|, 1.175494350822287508e-38, PT ;  /* 0x008000000500780b */ /* 0x000fe20003f0e200 */
[----:B------:R-:W-:-:S12]  /*73e0*/  ULDC UR4, c[0x0][0x600] ;  /* 0x0001800000047ab9 */ /* 0x000fd80000000800 */
[----:B------:R-:W-:-:S04]  /*73f0*/  @!P0 FMUL R5, R5, 16777216 ;  /* 0x4b80000005058820 */ /* 0x000fc80000400000 */
[----:B------:R-:W2:Y:S02]  /*7400*/  MUFU.LG2 R2, R5 ;  /* 0x0000000500027308 */ /* 0x000ea40000000c00 */
[----:B--2---:R-:W-:-:S04]  /*7410*/  @!P0 FADD R2, R2, -24 ;  /* 0xc1c0000002028421 */ /* 0x004fc80000000000 */
[----:B------:R-:W-:-:S04]  /*7420*/  FMUL R13, R2, 0.69314718246459960938 ;  /* 0x3f317218020d7820 */ /* 0x000fc80000400000 */
[----:B------:R-:W-:-:S07]  /*7430*/  FFMA R13, R4, UR4, R13 ;  /* 0x00000004040d7c23 */ /* 0x000fce000800000d */
.L_x_48:
[----:B------:R-:W-:Y:S05]  /*7440*/  BSYNC B0 ;  /* 0x0000000000007941 */ /* 0x000fea0003800000 */
.L_x_47:
[----:B------:R-:W-:Y:S01]  /*7450*/  FSETP.NE.AND P0, PT, R15, -R16, PT ;  /* 0x800000100f00720b */ /* 0x000fe20003f05000 */
[----:B------:R-:W-:Y:S01]  /*7460*/  ULDC UR4, c[0x0][0x608] ;  /* 0x0001820000047ab9 */ /* 0x000fe20000000800 */
[----:B------:R-:W-:Y:S01]  /*7470*/  BSSY B0, `(.L_x_52) ;  /* 0x0000031000007945 */ /* 0x000fe20003800000 */
[----:B------:R-:W-:-:S04]  /*7480*/  FMUL R0, R0, UR4 ;  /* 0x0000000400007c20 */ /* 0x000fc80008400000 */
[-C--:B------:R-:W-:Y:S01]  /*7490*/  FMUL R24, R24, R0.reuse ;  /* 0x0000000018187220 */ /* 0x080fe20000400000 */
        /* <DEDUP_REMOVED lines=22> */
[----:B------:R-:W-:Y:S01]  /*7600*/  FMUL R92, R69, R0 ;  /* 0x00000000455c7220 */ /* 0x000fe20000400000 */
[----:B------:R-:W-:Y:S06]  /*7610*/  @!P0 BRA `(.L_x_53) ;  /* 0x0000000000588947 */ /* 0x000fec0003800000 */
        /* <DEDUP_REMOVED lines=8> */
[----:B------:R-:W-:Y:S01]  /*76a0*/  IMAD.MOV.U32 R10, RZ, RZ, R0 ;  /* 0x000000ffff0a7224 */ /* 0x000fe200078e0000 */
[----:B------:R-:W-:Y:S06]  /*76b0*/  BRA `(.L_x_56) ;  /* 0x0000000000107947 */ /* 0x000fec0003800000 */
.L_x_55:
[----:B------:R-:W2:Y:S02]  /*76c0*/  MUFU.RCP R10, R7 ;  /* 0x00000007000a7308 */ /* 0x000ea40000001000 */
[----:B--2---:R-:W-:-:S04]  /*76d0*/  FFMA R0, R7, R10, -1 ;  /* 0xbf80000007007423 */ /* 0x004fc8000000000a */
[----:B------:R-:W-:-:S04]  /*76e0*/  FADD.FTZ R3, -R0, -RZ ;  /* 0x800000ff00037221 */ /* 0x000fc80000010100 */
[----:B------:R-:W-:-:S07]  /*76f0*/  FFMA R10, R10, R3, R10 ;  /* 0x000000030a0a7223 */ /* 0x000fce000000000a */
.L_x_56:
[----:B------:R-:W-:Y:S05]  /*7700*/  BSYNC B1 ;  /* 0x0000000000017941 */ /* 0x000fea0003800000 */
.L_x_54:
[----:B------:R-:W-:Y:S01]  /*7710*/  FSETP.GEU.AND P0, PT, |R7|, 1.175494350822287508e-38, PT ;  /* 0x008000000700780b */ /* 0x000fe20003f0e200 */
[----:B------:R-:W-:-:S12]  /*7720*/  ULDC UR4, c[0x0][0x600] ;  /* 0x0001800000047ab9 */ /* 0x000fd80000000800 */
[----:B------:R-:W-:-:S04]  /*7730*/  @!P0 FMUL R7, R7, 16777216 ;  /* 0x4b80000007078820 */ /* 0x000fc80000400000 */
[----:B------:R-:W2:Y:S02]  /*7740*/  MUFU.LG2 R0, R7 ;  /* 0x0000000700007308 */ /* 0x000ea40000000c00 */
[----:B--2---:R-:W-:-:S04]  /*7750*/  @!P0 FADD R0, R0, -24 ;  /* 0xc1c0000000008421 */ /* 0x004fc80000000000 */
[----:B------:R-:W-:-:S04]  /*7760*/  FMUL R11, R0, 0.69314718246459960938 ;  /* 0x3f317218000b7820 */ /* 0x000fc80000400000 */
[----:B------:R-:W-:-:S07]  /*7770*/  FFMA R11, R6, UR4, R11 ;  /* 0x00000004060b7c23 */ /* 0x000fce000800000b */
.L_x_53:
[----:B------:R-:W-:Y:S05]  /*7780*/  BSYNC B0 ;  /* 0x0000000000007941 */ /* 0x000fea0003800000 */
.L_x_52:
[----:B------:R-:W-:Y:S01]  /*7790*/  UISETP.NE.AND UP0, UPT, UR37, 0x1, UPT ;  /* 0x000000012500788c */ /* 0x000fe2000bf05270 */
[----:B-1----:R-:W1:Y:S01]  /*77a0*/  S2R R17, SR_TID.X ;  /* 0x0000000000117919 */ /* 0x002e620000002100 */
[----:B------:R-:W-:Y:S02]  /*77b0*/  ULDC.64 UR8, c[0x0][0x208] ;  /* 0x0000820000087ab9 */ /* 0x000fe40000000a00 */
[----:B------:R-:W-:-:S06]  /*77c0*/  USEL UR4, URZ, 0x1, UP0 ;  /* 0x000000013f047887 */ /* 0x000fcc0008000000 */
[----:B------:R-:W-:Y:S01]  /*77d0*/  IMAD.U32 R0, RZ, RZ, UR4 ;  /* 0x00000004ff007e24 */ /* 0x000fe2000f8e00ff */
[----:B------:R-:W-:Y:S02]  /*77e0*/  ULDC UR4, c[0x0][0x608] ;  /* 0x0001820000047ab9 */ /* 0x000fe40000000800 */
[----:B------:R-:W-:Y:S02]  /*77f0*/  FMUL R10, R10, UR4 ;  /* 0x000000040a0a7c20 */ /* 0x000fe40008400000 */
[----:B------:R-:W-:-:S04]  /*7800*/  SHF.L.U32 R0, R0, 0x1f, RZ ;  /* 0x0000001f00007819 */ /* 0x000fc800000006ff */
[----:B------:R-:W2:Y:S01]  /*7810*/  SYNCS.PHASECHK.TRANS64.TRYWAIT P0, [UR20+0x8], R0 ;  /* 0x00000800ff0075a7 */ /* 0x000ea20008000154 */
[C---:B-1----:R-:W-:Y:S02]  /*7820*/  LOP3.LUT P1, RZ, R17.reuse, 0x3, RZ, 0xc0, !PT ;  /* 0x0000000311ff7812 */ /* 0x042fe4000782c0ff */
[----:B------:R-:W-:Y:S01]  /*7830*/  LOP3.LUT R16, R17, 0x7f, RZ, 0xc0, !PT ;  /* 0x0000007f11107812 */ /* 0x000fe200078ec0ff */
[----:B--2---:R-:W-:Y:S10]  /*7840*/  @!P0 BRA `(.L_x_57) ;  /* 0x0000002800508947 */ /* 0x004ff40003800000 */
.L_x_109:
[----:B------:R-:W-:Y:S01]  /*7850*/  USHF.L.U32 UR42, UR42, 0x6, URZ ;  /* 0x000000062a2a7899 */ /* 0x000fe2000800063f */
[----:B------:R-:W-:Y:S01]  /*7860*/  BSSY B0, `(.L_x_58) ;  /* 0x0000018000007945 */ /* 0x000fe20003800000 */
[----:B------:R-:W-:Y:S02]  /*7870*/  SHF.R.U32.HI R17, RZ, 0x2, R17 ;  /* 0x00000002ff117819 */ /* 0x000fe40000011611 */
[----:B------:R-:W-:Y:S01]  /*7880*/  SHF.R.U32.HI R18, RZ, 0x5, R16 ;  /* 0x00000005ff127819 */ /* 0x000fe20000011610 */
[----:B------:R-:W-:Y:S07]  /*7890*/  @P1 BRA `(.L_x_59) ;  /* 0x0000000000501947 */ /* 0x000fee0003800000 */
[----:B------:R-:W2:Y:S01]  /*78a0*/  S2UR UR4, SR_CTAID.Y ;  /* 0x00000000000479c3 */ /* 0x000ea20000002600 */
[----:B-1----:R-:W-:Y:S01]  /*78b0*/  IMAD.SHL.U32 R3, R18, 0x10, RZ ;  /* 0x0000001012037824 */ /* 0x002fe200078e00ff */
[----:B------:R-:W-:Y:S01]  /*78c0*/  LOP3.LUT R0, R17, 0x7, RZ, 0xc0, !PT ;  /* 0x0000000711007812 */ /* 0x000fe200078ec0ff */
[----:B------:R-:W-:-:S03]  /*78d0*/  ULDC.64 UR6, c[0x0][0x688] ;  /* 0x0001a20000067ab9 */ /* 0x000fc60000000a00 */
[----:B------:R-:W-:Y:S02]  /*78e0*/  LOP3.LUT R0, R3, 0xfffffff0, R0, 0xe2, !PT ;  /* 0xfffffff003007812 */ /* 0x000fe400078ee200 */
[----:B------:R-:W1:Y:S03]  /*78f0*/  S2UR UR5, SR_CTAID.Z ;  /* 0x00000000000579c3 */ /* 0x000e660000002700 */
[----:B------:R-:W-:-:S04]  /*7900*/  VIADD R3, R0, UR42 ;  /* 0x0000002a00037c36 */ /* 0x000fc80008000000 */
[----:B------:R-:W-:Y:S01]  /*7910*/  VIADD R2, R3, 0x8 ;  /* 0x0000000803027836 */ /* 0x000fe20000000000 */
[----:B--2---:R-:W-:-:S04]  /*7920*/  UIMAD UR4, UR4, UR6, UR42 ;  /* 0x00000006040472a4 */ /* 0x004fc8000f8e022a */
[----:B-1----:R-:W-:-:S03]  /*7930*/  UIMAD UR4, UR5, UR7, UR4 ;  /* 0x00000007050472a4 */ /* 0x002fc6000f8e0204 */
[----:B------:R-:W-:Y:S02]  /*7940*/  ULDC UR5, c[0x0][0x288] ;  /* 0x0000a20000057ab9 */ /* 0x000fe40000000800 */
[----:B------:R-:W-:Y:S02]  /*7950*/  ISETP.GE.U32.AND P0, PT, R3, UR5, PT ;  /* 0x0000000503007c0c */ /* 0x000fe4000bf06070 */
[----:B------:R-:W-:Y:S02]  /*7960*/  IADD3 R0, P2, R0, UR4, RZ ;  /* 0x0000000400007c10 */ /* 0x000fe4000ff5e0ff */
[----:B------:R-:W-:Y:S01]  /*7970*/  ISETP.GE.U32.AND P1, PT, R2, UR5, PT ;  /* 0x0000000502007c0c */ /* 0x000fe2000bf26070 */
[----:B------:R-:W-:Y:S02]  /*7980*/  ULDC.64 UR4, c[0x0][0x680] ;  /* 0x0001a00000047ab9 */ /* 0x000fe40000000a00 */
[----:B------:R-:W-:Y:S01]  /*7990*/  IMAD.X R3, RZ, RZ, RZ, P2 ;  /* 0x000000ffff037224 */ /* 0x000fe200010e06ff */
[----:B------:R-:W-:-:S04]  /*79a0*/  LEA R2, P2, R0, UR4, 0x2 ;  /* 0x0000000400027c11 */ /* 0x000fc8000f8410ff */
[----:B------:R-:W-:-:S05]  /*79b0*/  LEA.HI.X R3, R0, UR5, R3, 0x2, P2 ;  /* 0x0000000500037c11 */ /* 0x000fca00090f1403 */
[----:B------:R2:W-:Y:S04]  /*79c0*/  @!P0 STG.E desc[UR8][R2.64], R13 ;  /* 0x0000000d02008986 */ /* 0x0005e8000c101908 */
[----:B------:R2:W-:Y:S02]  /*79d0*/  @!P1 STG.E desc[UR8][R2.64+0x20], R11 ;  /* 0x0000200b02009986 */ /* 0x0005e4000c101908 */
.L_x_59:
[----:B------:R-:W-:Y:S05]  /*79e0*/  BSYNC B0 ;  /* 0x0000000000007941 */ /* 0x000fea0003800000 */
.L_x_58:
[----:B------:R-:W-:Y:S01]  /*79f0*/  ULDC.64 UR4, c[0x0][0x730] ;  /* 0x0001cc0000047ab9 */ /* 0x000fe20000000a00 */
[-C--:B------:R-:W-:Y:S01]  /*7a00*/  FMUL R26, R26, R10.reuse ;  /* 0x0000000a1a1a7220 */ /* 0x080fe20000400000 */
[----:B------:R-:W-:Y:S01]  /*7a10*/  ISETP.NE.U32.AND P0, PT, RZ, UR4, PT ;  /* 0x00000004ff007c0c */ /* 0x000fe2000bf05070 */
[-C--:B------:R-:W-:Y:S01]  /*7a20*/  FMUL R94, R27, R10.reuse ;  /* 0x0000000a1b5e7220 */ /* 0x080fe20000400000 */
[-C--:B------:R-:W-:Y:S01]  /*7a30*/  FMUL R30, R30, R10.reuse ;  /* 0x0000000a1e1e7220 */ /* 0x080fe20000400000 */
[-C--:B------:R-:W-:Y:S01]  /*7a40*/  FMUL R96, R31, R10.reuse ;  /* 0x0000000a1f607220 */ /* 0x080fe20000400000 */
[----:B------:R-:W-:Y:S01]  /*7a50*/  ISETP.NE.AND.EX P0, PT, RZ, UR5, PT, P0 ;  /* 0x00000005ff007c0c */ /* 0x000fe2000bf05300 */
        /* <DEDUP_REMOVED lines=20> */
[----:B------:R-:W-:Y:S06]  /*7ba0*/  @P0 BRA `(.L_x_60) ;  /* 0x0000000000200947 */ /* 0x000fec0003800000 */
[----:B------:R-:W-:Y:S02]  /*7bb0*/  ULDC.64 UR4, c[0x0][0x728] ;  /* 0x0001ca0000047ab9 */ /* 0x000fe40000000a00 */
[----:B------:R-:W-:-:S04]  /*7bc0*/  ISETP.NE.U32.AND P0, PT, RZ, UR4, PT ;  /* 0x00000004ff007c0c */ /* 0x000fc8000bf05070 */
[----:B------:R-:W-:-:S13]  /*7bd0*/  ISETP.NE.AND.EX P0, PT, RZ, UR5, PT, P0 ;  /* 0x00000005ff007c0c */ /* 0x000fda000bf05300 */
[----:B------:R-:W-:Y:S05]  /*7be0*/  @!P0 BRA `(.L_x_61) ;  /* 0x00000000000c8947 */ /* 0x000fea0003800000 */
[----:B-12---:R-:W1:Y:S02]  /*7bf0*/  LDC.64 R2, c[0x0][0x728] ;  /* 0x0001ca00ff027b82 */ /* 0x006e640000000a00 */
[----:B-1----:R4:W5:Y:S01]  /*7c00*/  LDG.E R2, desc[UR8][R2.64] ;  /* 0x0000000802027981 */ /* 0x002962000c1e1900 */
[----:B------:R-:W-:Y:S05]  /*7c10*/  BRA `(.L_x_60) ;  /* 0x0000000000047947 */ /* 0x000fea0003800000 */
.L_x_61:
[----:B--2---:R-:W3:Y:S02]  /*7c20*/  LDC R2, c[0x0][0x720] ;  /* 0x0001c800ff027b82 */ /* 0x004ee40000000800 */
.L_x_60:
[----:B-1----:R-:W-:Y:S01]  /*7c30*/  MOV R0, RZ ;  /* 0x000000ff00007202 */ /* 0x002fe20000000f00 */
[----:B---3-5:R-:W-:-:S03]  /*7c40*/  IMAD.MOV.U32 R51, RZ, RZ, R2 ;  /* 0x000000ffff337224 */ /* 0x028fc600078e0002 */
[----:B------:R-:W-:-:S13]  /*7c50*/  LOP3.LUT P0, RZ, R0, 0x9f, RZ, 0xc0, !PT ;  /* 0x0000009f00ff7812 */ /* 0x000fda000780c0ff */
[----:B------:R-:W-:Y:S05]  /*7c60*/  @!P0 BRA `(.L_x_62) ;  /* 0x0000000000408947 */ /* 0x000fea0003800000 */
[----:B------:R-:W-:Y:S01]  /*7c70*/  MOV R0, 0x0 ;  /* 0x0000000000007802 */ /* 0x000fe20000000f00 */
[----:B------:R-:W-:Y:S01]  /*7c80*/  ULDC.64 UR4, c[0x4][0x70] ;  /* 0x01001c0000047ab9 */ /* 0x000fe20000000a00 */
[----:B------:R-:W-:Y:S01]  /*7c90*/  ULDC.64 UR6, c[0x4][0x8] ;  /* 0x0100020000067ab9 */ /* 0x000fe20000000a00 */
[----:B------:R-:W-:Y:S01]  /*7ca0*/  IMAD.U32 R4, RZ, RZ, UR4 ;  /* 0x00000004ff047e24 */ /* 0x000fe2000f8e00ff */
[----:B--2-4-:R1:W2:Y:S01]  /*7cb0*/  LDC.64 R2, c[0x4][R0] ;  /* 0x0100000000027b82 */ /* 0x0142a20000000a00 */
[----:B------:R-:W-:Y:S01]  /*7cc0*/  IMAD.U32 R5, RZ, RZ, UR5 ;  /* 0x00000005ff057e24 */ /* 0x000fe2000f8e00ff */
[----:B------:R-:W-:Y:S01]  /*7cd0*/  ULDC.64 UR4, c[0x4][0x78] ;  /* 0x01001e0000047ab9 */ /* 0x000fe20000000a00 */
[----:B------:R-:W-:Y:S02]  /*7ce0*/  IMAD.U32 R10, RZ, RZ, UR6 ;  /* 0x00000006ff0a7e24 */ /* 0x000fe4000f8e00ff */
[----:B------:R-:W-:Y:S02]  /*7cf0*/  IMAD.U32 R6, RZ, RZ, UR4 ;  /* 0x00000004ff067e24 */ /* 0x000fe4000f8e00ff */
[----:B------:R-:W-:-:S02]  /*7d00*/  IMAD.U32 R7, RZ, RZ, UR5 ;  /* 0x00000005ff077e24 */ /* 0x000fc4000f8e00ff */
[----:B------:R-:W-:Y:S02]  /*7d10*/  IMAD.U32 R11, RZ, RZ, UR7 ;  /* 0x00000007ff0b7e24 */ /* 0x000fe4000f8e00ff */
[----:B------:R-:W-:Y:S02]  /*7d20*/  IMAD.MOV.U32 R8, RZ, RZ, 0x70 ;  /* 0x00000070ff087424 */ /* 0x000fe400078e00ff */
[----:B------:R-:W-:Y:S02]  /*7d30*/  IMAD.MOV.U32 R12, RZ, RZ, 0x1 ;  /* 0x00000001ff0c7424 */ /* 0x000fe400078e00ff */
[----:B-1----:R-:W-:-:S07]  /*7d40*/  IMAD.MOV.U32 R13, RZ, RZ, RZ ;  /* 0x000000ffff0d7224 */ /* 0x002fce00078e00ff */
[----:B------:R-:W-:-:S07]  /*7d50*/  LEPC R20, `(.L_x_62) ;  /* 0x000000001014794e */ /* 0x000fce0000000000 */
[----:B--2---:R-:W-:Y:S05]  /*7d60*/  CALL.ABS.NOINC R2 ;  /* 0x0000000002007343 */ /* 0x004fea0003c00000 */
.L_x_62:
[----:B------:R-:W-:Y:S02]  /*7d70*/  IMAD.U32 R19, RZ, RZ, UR36 ;  /* 0x00000024ff137e24 */ /* 0x000fe4000f8e00ff */
[----:B------:R-:W-:-:S04]  /*7d80*/  IMAD.U32 R0, RZ, RZ, UR37 ;  /* 0x00000025ff007e24 */ /* 0x000fc8000f8e00ff */
[----:B------:R-:W-:-:S04]  /*7d90*/  IMAD R19, R0, 0x1100, R19 ;  /* 0x0000110000137824 */ /* 0x000fc800078e0213 */
[----:B------:R-:W-:-:S05]  /*7da0*/  VIADD R0, R19, 0xffffef00 ;  /* 0xffffef0013007836 */ /* 0x000fca0000000000 */
        /* <DEDUP_REMOVED lines=18> */
.L_x_63:
[----:B------:R-:W1:Y:S01]  /*7ed0*/  S2R R5, SR_TID.X ;  /* 0x0000000000057919 */ /* 0x000e620000002100 */
[----:B------:R-:W-:Y:S01]  /*7ee0*/  ULDC.64 UR4, c[0x0][0x730] ;  /* 0x0001cc0000047ab9 */ /* 0x000fe20000000a00 */
[----:B------:R-:W-:Y:S01]  /*7ef0*/  IMAD.SHL.U32 R17, R17, 0x20, RZ ;  /* 0x0000002011117824 */ /* 0x000fe200078e00ff */
[----:B------:R-:W-:Y:S01]  /*7f00*/  ISETP.NE.U32.AND P0, PT, RZ, UR4, PT ;  /* 0x00000004ff007c0c */ /* 0x000fe2000bf05070 */
[----:B------:R-:W-:-:S03]  /*7f10*/  VIADD R16, R16, 0x1f ;  /* 0x0000001f10107836 */ /* 0x000fc60000000000 */
[----:B------:R-:W-:Y:S02]  /*7f20*/  ISETP.NE.AND.EX P0, PT, RZ, UR5, PT, P0 ;  /* 0x00000005ff007c0c */ /* 0x000fe4000bf05300 */
[----:B------:R-:W-:-:S11]  /*7f30*/  ISETP.GT.U32.AND P1, PT, R16, 0x3e, PT ;  /* 0x0000003e1000780c */ /* 0x000fd60003f24070 */
[----:B------:R-:W3:Y:S01]  /*7f40*/  @P0 LDC R51, c[0x0][0x720] ;  /* 0x0001c800ff330b82 */ /* 0x000ee20000000800 */
[C---:B-1----:R-:W-:Y:S02]  /*7f50*/  IMAD.SHL.U32 R0, R5.reuse, 0x2, RZ ;  /* 0x0000000205007824 */ /* 0x042fe400078e00ff */
[----:B--2---:R-:W-:-:S03]  /*7f60*/  IMAD.SHL.U32 R2, R5, 0x8, RZ ;  /* 0x0000000805027824 */ /* 0x004fc600078e00ff */
[----:B----4-:R-:W-:Y:S02]  /*7f70*/  LOP3.LUT R3, R0, 0x6, RZ, 0xc0, !PT ;  /* 0x0000000600037812 */ /* 0x010fe400078ec0ff */
[----:B------:R-:W-:Y:S02]  /*7f80*/  LOP3.LUT R2, R2, 0x80, RZ, 0xc0, !PT ;  /* 0x0000008002027812 */ /* 0x000fe400078ec0ff */
[----:B------:R-:W-:Y:S01]  /*7f90*/  SHF.R.U32.HI R0, RZ, 0x4, R5 ;  /* 0x00000004ff007819 */ /* 0x000fe20000011605 */
[----:B------:R-:W-:Y:S01]  /*7fa0*/  IMAD R3, R18, 0x200, R3 ;  /* 0x0000020012037824 */ /* 0x000fe200078e0203 */
[----:B------:R-:W-:Y:S01]  /*7fb0*/  LOP3.LUT R4, R2, 0x10, R5, 0xf8, !PT ;  /* 0x0000001002047812 */ /* 0x000fe200078ef805 */
[-C--:B---3--:R-:W-:Y:S01]  /*7fc0*/  FMUL R6, R30, R51.reuse ;  /* 0x000000331e067220 */ /* 0x088fe20000400000 */
[----:B------:R-:W-:Y:S01]  /*7fd0*/  LOP3.LUT R2, R17, 0x60, RZ, 0xc0, !PT ;  /* 0x0000006011027812 */ /* 0x000fe200078ec0ff */
[-C--:B------:R-:W-:Y:S01]  /*7fe0*/  FMUL R8, R32, R51.reuse ;  /* 0x0000003320087220 */ /* 0x080fe20000400000 */
[----:B------:R-:W-:Y:S01]  /*7ff0*/  LOP3.LUT P0, RZ, R0, 0x1, RZ, 0xc0, !PT ;  /* 0x0000000100ff7812 */ /* 0x000fe2000780c0ff */
[----:B------:R-:W-:Y:S01]  /*8000*/  FMUL R0, R24, R51 ;  /* 0x0000003318007220 */ /* 0x000fe20000400000 */
[----:B------:R-:W-:Y:S01]  /*8010*/  IADD3 R2, R4, R3, R2 ;  /* 0x0000000304027210 */ /* 0x000fe20007ffe002 */
[-C--:B------:R-:W-:Y:S01]  /*8020*/  FMUL R3, R22, R51.reuse ;  /* 0x0000003316037220 */ /* 0x080fe20000400000 */
[-C--:B------:R-:W-:Y:S01]  /*8030*/  FMUL R4, R28, R51.reuse ;  /* 0x000000331c047220 */ /* 0x080fe20000400000 */
[-C--:B------:R-:W-:Y:S01]  /*8040*/  FMUL R10, R34, R51.reuse ;  /* 0x00000033220a7220 */ /* 0x080fe20000400000 */
[----:B------:R-:W-:Y:S01]  /*8050*/  FMUL R12, R36, R51 ;  /* 0x00000033240c7220 */ /* 0x000fe20000400000 */
[----:B------:R-:W-:-:S02]  /*8060*/  IMAD.IADD R50, R19, 0x1, R2 ;  /* 0x0000000113327824 */ /* 0x000fc400078e0202 */
[-C--:B------:R-:W-:Y:S01]  /*8070*/  FMUL R14, R38, R51.reuse ;  /* 0x00000033260e7220 */ /* 0x080fe20000400000 */
[-C--:B------:R-:W-:Y:S01]  /*8080*/  FMUL R21, R42, R51.reuse ;  /* 0x000000332a157220 */ /* 0x080fe20000400000 */
[-C--:B------:R-:W-:Y:S01]  /*8090*/  FMUL R23, R40, R51.reuse ;  /* 0x0000003328177220 */ /* 0x080fe20000400000 */
[----:B------:R-:W-:Y:S02]  /*80a0*/  VIADD R2, R50, 0xffffef00 ;  /* 0xffffef0032027836 */ /* 0x000fe40000000000 */
[-C--:B------:R-:W-:Y:S01]  /*80b0*/  FMUL R25, R46, R51.reuse ;  /* 0x000000332e197220 */ /* 0x080fe20000400000 */
[----:B------:R-:W-:Y:S02]  /*80c0*/  VIADD R18, R50, 0xffffef10 ;  /* 0xffffef1032127836 */ /* 0x000fe40000000000 */
[-C--:B------:R-:W-:Y:S01]  /*80d0*/  FMUL R27, R44, R51.reuse ;  /* 0x000000332c1b7220 */ /* 0x080fe20000400000 */
[----:B------:R-:W-:Y:S02]  /*80e0*/  @P0 VIADD R18, R2, 0xfffffff0 ;  /* 0xfffffff002120836 */ /* 0x000fe40000000000 */
        /* <DEDUP_REMOVED lines=36> */
[----:B------:R-:W-:-:S02]  /*8330*/  F2FP.SATFINITE.E4M3.F32.PACK_AB_MERGE_C R3, R3, R0, RZ ;  /* 0x000000000303723e */ /* 0x000fc400048070ff */
[----:B------:R-:W-:Y:S02]  /*8340*/  F2FP.SATFINITE.E4M3.F32.PACK_AB_MERGE_C R5, R5, R2, RZ ;  /* 0x000000020505723e */ /* 0x000fe400048070ff */
[----:B------:R-:W-:Y:S02]  /*8350*/  F2FP.SATFINITE.E4M3.F32.PACK_AB_MERGE_C R7, R7, R4, RZ ;  /* 0x000000040707723e */ /* 0x000fe400048070ff */
[----:B------:R-:W-:Y:S02]  /*8360*/  F2FP.SATFINITE.E4M3.F32.PACK_AB_MERGE_C R9, R9, R6, RZ ;  /* 0x000000060909723e */ /* 0x000fe400048070ff */
[----:B------:R-:W-:Y:S02]  /*8370*/  F2FP.SATFINITE.E4M3.F32.PACK_AB_MERGE_C R11, R11, R8, RZ ;  /* 0x000000080b0b723e */ /* 0x000fe400048070ff */
[----:B------:R-:W-:Y:S02]  /*8380*/  F2FP.SATFINITE.E4M3.F32.PACK_AB_MERGE_C R13, R13, R10, RZ ;  /* 0x0000000a0d0d723e */ /* 0x000fe400048070ff */
        /* <DEDUP_REMOVED lines=17> */
[----:B------:R-:W-:Y:S01]  /*84a0*/  F2FP.SATFINITE.E4M3.F32.PACK_AB_MERGE_C R49, R46, R49, RZ ;  /* 0x000000312e31723e */ /* 0x000fe200048070ff */
[----:B------:R-:W-:Y:S06]  /*84b0*/  @P1 BRA `(.L_x_64) ;  /* 0x0000000000041947 */ /* 0x000fec0003800000 */
[----:B------:R-:W-:-:S04]  /*84c0*/  DEPBAR.LE SB0, 0x1 ;  /* 0x000080400000791a */ /* 0x000fc80000000000 */
.L_x_64:
[----:B------:R-:W-:Y:S05]  /*84d0*/  WARPSYNC.ALL ;  /* 0x0000000000007948 */ /* 0x000fea0003800000 */
[----:B------:R-:W-:Y:S06]  /*84e0*/  BAR.SYNC.DEFER_BLOCKING 0x1, 0x80 ;  /* 0x0042000000007b1d */ /* 0x000fec0000010000 */
[----:B------:R-:W-:Y:S01]  /*84f0*/  BSSY B0, `(.L_x_65) ;  /* 0x000001c000007945 */ /* 0x000fe20003800000 */
[----:B------:R1:W-:Y:S04]  /*8500*/  STS.U16 [R50+-0x1100], R3 ;  /* 0xffef000332007388 */ /* 0x0003e80000000400 */
[----:B------:R1:W-:Y:S04]  /*8510*/  STS.U16 [R50+-0x1000], R5 ;  /* 0xfff0000532007388 */ /* 0x0003e80000000400 */
[----:B------:R1:W-:Y:S04]  /*8520*/  STS.U16 [R50+-0x10f8], R7 ;  /* 0xffef080732007388 */ /* 0x0003e80000000400 */
[----:B------:R1:W-:Y:S04]  /*8530*/  STS.U16 [R50+-0xff8], R9 ;  /* 0xfff0080932007388 */ /* 0x0003e80000000400 */
[----:B------:R1:W-:Y:S04]  /*8540*/  STS.U16 [R18], R11 ;  /* 0x0000000b12007388 */ /* 0x0003e80000000400 */
[----:B------:R1:W-:Y:S04]  /*8550*/  STS.U16 [R18+0x100], R13 ;  /* 0x0001000d12007388 */ /* 0x0003e80000000400 */
[----:B------:R1:W-:Y:S04]  /*8560*/  STS.U16 [R18+0x8], R15 ;  /* 0x0000080f12007388 */ /* 0x0003e80000000400 */
[----:B------:R1:W-:Y:S01]  /*8570*/  STS.U16 [R18+0x108], R17 ;  /* 0x0001081112007388 */ /* 0x0003e20000000400 */
[----:B------:R-:W-:Y:S01]  /*8580*/  @!PT LDS RZ, [RZ] ;  /* 0x00000000fffff984 */ /* 0x000fe20000000800 */
[----:B------:R-:W-:Y:S01]  /*8590*/  @!PT LDS RZ, [RZ] ;  /* 0x00000000fffff984 */ /* 0x000fe20000000800 */
[----:B------:R-:W-:Y:S01]  /*85a0*/  @!PT LDS RZ, [RZ] ;  /* 0x00000000fffff984 */ /* 0x000fe20000000800 */
[----:B------:R-:W-:Y:S01]  /*85b0*/  @!PT LDS RZ, [RZ] ;  /* 0x00000000fffff984 */ /* 0x000fe20000000800 */
[----:B------:R2:W-:Y:S06]  /*85c0*/  MEMBAR.ALL.CTA ;  /* 0x0000000000007992 */ /* 0x0005ec0000008000 */
[----:B--2---:R-:W2:Y:S02]  /*85d0*/  FENCE.VIEW.ASYNC.S ;  /* 0x00000000000073c6 */ /* 0x004ea40000000000 */
[----:B--2---:R-:W-:Y:S06]  /*85e0*/  BAR.SYNC.DEFER_BLOCKING 0x1, 0x80 ;  /* 0x0042000000007b1d */ /* 0x004fec0000010000 */
[----:B-1----:R-:W-:Y:S05]  /*85f0*/  @P1 BRA `(.L_x_66) ;  /* 0x00000000002c1947 */ /* 0x002fea0003800000 */
[----:B------:R-:W-:Y:S01]  /*8600*/  S2UR UR44, SR_CTAID.Z ;  /* 0x00000000002c79c3 */ /* 0x000fe20000002700 */
[----:B------:R-:W-:Y:S01]  /*8610*/  R2UR UR40, R19 ;  /* 0x00000000132872ca */ /* 0x000fe200000e0000 */
[----:B------:R-:W-:Y:S01]  /*8620*/  ULDC.64 UR4, c[0x0][0x198] ;  /* 0x0000660000047ab9 */ /* 0x000fe20000000a00 */
[----:B------:R-:W-:Y:S01]  /*8630*/  UMOV UR41, URZ ;  /* 0x0000003f00297c82 */ /* 0x000fe20008000000 */
[----:B------:R-:W-:-:S04]  /*8640*/  UIADD3 UR4, UP0, UR4, 0x670, URZ ;  /* 0x0000067004047890 */ /* 0x000fc8000ff1e03f */
[----:B------:R-:W1:Y:S01]  /*8650*/  S2UR UR43, SR_CTAID.Y ;  /* 0x00000000002b79c3 */ /* 0x000e620000002600 */
[----:B------:R-:W-:-:S05]  /*8660*/  UIADD3.X UR5, URZ, UR5, URZ, UP0, !UPT ;  /* 0x000000053f057290 */ /* 0x000fca00087fe43f */
[----:B------:R-:W-:-:S09]  /*8670*/  UIADD3 UR40, UR40, -0x1100, URZ ;  /* 0xffffef0028287890 */ /* 0x000fd2000fffe03f */
[----:B-1----:R1:W-:Y:S01]  /*8680*/  UTMASTG.4D [UR40], [UR4] ;  /* 0x00000028040073b5 */ /* 0x0023e20008018000 */
[----:B------:R0:W-:Y:S01]  /*8690*/  UTMACMDFLUSH ;  /* 0x00000000000079b7 */ /* 0x0001e20000000000 */
[----:B-1----:R-:W-:-:S04]  /*86a0*/  DEPBAR.LE SB0, 0x1 ;  /* 0x000080400000791a */ /* 0x002fc80000000000 */
.L_x_66:
[----:B------:R-:W-:Y:S05]  /*86b0*/  BSYNC B0 ;  /* 0x0000000000007941 */ /* 0x000fea0003800000 */
.L_x_65:
[----:B------:R-:W-:Y:S06]  /*86c0*/  BAR.SYNC.DEFER_BLOCKING 0x1, 0x80 ;  /* 0x0042000000007b1d */ /* 0x000fec0000010000 */
[----:B------:R-:W-:Y:S01]  /*86d0*/  BSSY B0, `(.L_x_67) ;  /* 0x000001c000007945 */ /* 0x000fe20003800000 */
[----:B------:R1:W-:Y:S04]  /*86e0*/  STS.U16 [R50+-0x900], R23 ;  /* 0xfff7001732007388 */ /* 0x0003e80000000400 */
[----:B------:R1:W-:Y:S04]  /*86f0*/  STS.U16 [R50+-0x800], R21 ;  /* 0xfff8001532007388 */ /* 0x0003e80000000400 */
[----:B------:R1:W-:Y:S04]  /*8700*/  STS.U16 [R50+-0x8f8], R27 ;  /* 0xfff7081b32007388 */ /* 0x0003e80000000400 */
[----:B------:R1:W-:Y:S04]  /*8710*/  STS.U16 [R50+-0x7f8], R25 ;  /* 0xfff8081932007388 */ /* 0x0003e80000000400 */
[----:B------:R1:W-:Y:S04]  /*8720*/  STS.U16 [R18+0x800], R31 ;  /* 0x0008001f12007388 */ /* 0x0003e80000000400 */
        /* <DEDUP_REMOVED lines=14> */
[----:B------:R-:W-:Y:S01]  /*8810*/  UMOV UR41, 0x20 ;  /* 0x0000002000297882 */ /* 0x000fe20000000000 */
[----:B------:R-:W-:-:S04]  /*8820*/  UIADD3 UR4, UP0, UR4, 0x670, URZ ;  /* 0x0000067004047890 */ /* 0x000fc8000ff1e03f */
[----:B------:R-:W1:Y:S01]  /*8830*/  S2UR UR43, SR_CTAID.Y ;  /* 0x00000000002b79c3 */ /* 0x000e620000002600 */
[----:B------:R-:W-:-:S05]  /*8840*/  UIADD3.X UR5, URZ, UR5, URZ, UP0, !UPT ;  /* 0x000000053f057290 */ /* 0x000fca00087fe43f */
[----:B------:R-:W-:-:S09]  /*8850*/  UIADD3 UR40, UR40, -0x900, URZ ;  /* 0xfffff70028287890 */ /* 0x000fd2000fffe03f */
[----:B-1----:R1:W-:Y:S01]  /*8860*/  UTMASTG.4D [UR40], [UR4] ;  /* 0x00000028040073b5 */ /* 0x0023e20008018000 */
[----:B------:R0:W-:Y:S01]  /*8870*/  UTMACMDFLUSH ;  /* 0x00000000000079b7 */ /* 0x0001e20000000000 */
[----:B-1----:R-:W-:-:S04]  /*8880*/  DEPBAR.LE SB0, 0x1 ;  /* 0x000080400000791a */ /* 0x002fc80000000000 */
.L_x_68:
[----:B------:R-:W-:Y:S05]  /*8890*/  BSYNC B0 ;  /* 0x0000000000007941 */ /* 0x000fea0003800000 */
.L_x_67:
        /* <DEDUP_REMOVED lines=22> */
[----:B------:R-:W-:Y:S01]  /*8a00*/  UIADD3 UR4, UP0, UR4, 0x670, URZ ;  /* 0x0000067004047890 */ /* 0x000fe2000ff1e03f */
[----:B------:R-:W-:-:S03]  /*8a10*/  UMOV UR10, UR42 ;  /* 0x0000002a000a7c82 */ /* 0x000fc60008000000 */
[----:B------:R-:W1:Y:S01]  /*8a20*/  S2UR UR11, SR_CTAID.Y ;  /* 0x00000000000b79c3 */ /* 0x000e620000002600 */
[----:B------:R-:W-:-:S05]  /*8a30*/  UIADD3.X UR5, URZ, UR5, URZ, UP0, !UPT ;  /* 0x000000053f057290 */ /* 0x000fca00087fe43f */
[----:B------:R-:W-:-:S09]  /*8a40*/  UIADD3 UR8, UR8, -0x1100, URZ ;  /* 0xffffef0008087890 */ /* 0x000fd2000fffe03f */
[----:B-1----:R1:W-:Y:S02]  /*8a50*/  UTMASTG.4D [UR8], [UR4] ;  /* 0x00000008040073b5 */ /* 0x0023e40008018000 */
[----:B-1----:R0:W-:Y:S02]  /*8a60*/  UTMACMDFLUSH ;  /* 0x00000000000079b7 */ /* 0x0021e40000000000 */
.L_x_70:
[----:B------:R-:W-:Y:S05]  /*8a70*/  BSYNC B0 ;  /* 0x0000000000007941 */ /* 0x000fea0003800000 */
.L_x_69:
[----:B------:R-:W-:Y:S01]  /*8a80*/  UIADD3 UR37, UR37, -0x1, URZ ;  /* 0xffffffff25257890 */ /* 0x000fe2000fffe03f */
[----:B------:R-:W-:-:S04]  /*8a90*/  DEPBAR.LE SB0, 0x0 ;  /* 0x000080000000791a */ /* 0x000fc80000000000 */
[----:B------:R-:W-:-:S04]  /*8aa0*/  USHF.L.U32 UR4, UR37, 0x3, URZ ;  /* 0x0000000325047899 */ /* 0x000fc8000800063f */
[----:B------:R-:W-:-:S04]  /*8ab0*/  ULOP3.LUT UR4, UR4, 0x8, URZ, 0xe2, !UPT ;  /* 0x0000000804047892 */ /* 0x000fc8000f8ee23f */
[----:B------:R-:W-:-:S06]  /*8ac0*/  ULOP3.LUT UR4, UR4, 0x18, URZ, 0x3c, !UPT ;  /* 0x0000001804047892 */ /* 0x000fcc000f8e3c3f */
[----:B------:R-:W-:-:S04]  /*8ad0*/  IMAD.U32 R0, RZ, RZ, UR4 ;  /* 0x00000004ff007e24 */ /* 0x000fc8000f8e00ff */
[----:B------:R-:W-:Y:S01]  /*8ae0*/  SYNCS.ARRIVE.TRANS64.A1T0 RZ, [R0+UR36+0xa890], RZ ;  /* 0x00a890ff00ff79a7 */ /* 0x000fe20008100024 */
[----:B------:R-:W-:Y:S05]  /*8af0*/  EXIT ;  /* 0x000000000000794d */ /* 0x000fea0003800000 */
.L_x_6:
[----:B------:R-:W-:-:S08]  /*8b00*/  UISETP.NE.AND UP0, UPT, UR5, 0x1, UPT ;  /* 0x000000010500788c */ /* 0x000fd0000bf05270 */
[----:B------:R-:W1:-:S00]  /*8b10*/  USETMAXREG.DEALLOC.CTAPOOL 0x18 ;  /* 0x00000018000079c8 */ /* 0x000e4000080e0500 */
[----:B------:R-:W-:-:S13]  /*8b20*/  PLOP3.LUT P0, PT, PT, PT, UP0, 0x80, 0x0 ;  /* 0x000000000000781c */ /* 0x000fda0003f0f008 */
[----:B------:R-:W-:Y:S05]  /*8b30*/  @P0 EXIT ;  /* 0x000000000000094d */ /* 0x000fea0003800000 */
[----:B------:R-:W2:Y:S01]  /*8b40*/  S2UR UR11, SR_CTAID.X ;  /* 0x00000000000b79c3 */ /* 0x000ea20000002500 */
[----:B------:R-:W-:Y:S01]  /*8b50*/  ELECT P3, URZ, PT ;  /* 0x00000000003f782f */ /* 0x000fe20003860000 */
[----:B------:R-:W-:Y:S01]  /*8b60*/  BSSY B0, `(.L_x_71) ;  /* 0x0000035000007945 */ /* 0x000fe20003800000 */
[----:B-1----:R-:W-:Y:S02]  /*8b70*/  IMAD.MOV.U32 R2, RZ, RZ, RZ ;  /* 0x000000ffff027224 */ /* 0x002fe400078e00ff */
[----:B------:R-:W-:Y:S02]  /*8b80*/  IMAD.MOV.U32 R8, RZ, RZ, RZ ;  /* 0x000000ffff087224 */ /* 0x000fe400078e00ff */
[----:B------:R-:W-:Y:S01]  /*8b90*/  IMAD.MOV.U32 R4, RZ, RZ, RZ ;  /* 0x000000ffff047224 */ /* 0x000fe200078e00ff */
[----:B------:R-:W1:Y:S08]  /*8ba0*/  S2UR UR20, SR_CTAID.Y ;  /* 0x00000000001479c3 */ /* 0x000e700000002600 */
[----:B------:R-:W3:Y:S01]  /*8bb0*/  S2UR UR21, SR_CTAID.Z ;  /* 0x00000000001579c3 */ /* 0x000ee20000002700 */
[----:B--2---:R-:W-:Y:S01]  /*8bc0*/  USHF.L.U32 UR11, UR11, 0x7, URZ ;  /* 0x000000070b0b7899 */ /* 0x004fe2000800063f */
[----:B------:R-:W-:Y:S11]  /*8bd0*/  @!P3 BRA `(.L_x_72) ;  /* 0x0000000000b4b947 */ /* 0x000ff60003800000 */
[----:B------:R-:W2:Y:S01]  /*8be0*/  S2R R4, SR_CgaCtaId ;  /* 0x0000000000047919 */ /* 0x000ea20000008800 */
[----:B------:R-:W-:Y:S01]  /*8bf0*/  MOV R3, 0x400 ;  /* 0x0000040000037802 */ /* 0x000fe20000000f00 */
[----:B------:R-:W-:-:S03]  /*8c00*/  IMAD.MOV.U32 R5, RZ, RZ, 0x1 ;  /* 0x00000001ff057424 */ /* 0x000fc600078e00ff */
[----:B--2---:R-:W-:Y:S02]  /*8c10*/  LEA R4, R4, R3, 0x18 ;  /* 0x0000000304047211 */ /* 0x004fe400078ec0ff */
[----:B------:R-:W-:-:S04]  /*8c20*/  SHF.L.U32 R3, R5, 0x1f, RZ ;  /* 0x0000001f05037819 */ /* 0x000fc800000006ff */
[----:B------:R-:W2:Y:S02]  /*8c30*/  SYNCS.PHASECHK.TRANS64.TRYWAIT P0, [R4+URZ+0xa860], R3 ;  /* 0x00a86003040075a7 */ /* 0x000ea4000800017f */
[----:B--2---:R-:W-:Y:S05]  /*8c40*/  @!P0 BRA `(.L_x_73) ;  /* 0x0000001400688947 */ /* 0x004fea0003800000 */
.L_x_110:
[----:B------:R-:W-:Y:S01]  /*8c50*/  ULOP3.LUT UR5, UR4, 0x2, URZ, 0xfc, !UPT ;  /* 0x0000000204057892 */ /* 0x000fe2000f8efc3f */
[----:B--2---:R-:W-:-:S03]  /*8c60*/  @P2 IMAD.MOV.U32 R3, RZ, RZ, 0x1800 ;  /* 0x00001800ff032424 */ /* 0x004fc600078e00ff */
[----:B------:R-:W-:Y:S01]  /*8c70*/  UPRMT UR5, UR5, 0x9910, URZ ;  /* 0x0000991005057896 */ /* 0x000fe2000800003f */
[----:B------:R2:W-:Y:S03]  /*8c80*/  @P2 SYNCS.ARRIVE.TRANS64 RZ, [R4+URZ+0xa850], R3 ;  /* 0x00a8500304ff29a7 */ /* 0x0005e6000800003f */
[----:B------:R-:W-:-:S06]  /*8c90*/  UISETP.NE.AND UP0, UPT, UR5, 0x2, UPT ;  /* 0x000000020500788c */ /* 0x000fcc000bf05270 */
[----:B------:R-:W-:-:S13]  /*8ca0*/  PLOP3.LUT P0, PT, PT, PT, UP0, 0x80, 0x0 ;  /* 0x000000000000781c */ /* 0x000fda0003f0f008 */
[----:B--2---:R-:W-:Y:S05]  /*8cb0*/  @P0 BRA `(.L_x_74) ;  /* 0x0000000000040947 */ /* 0x004fea0003800000 */
[----:B-1-3--:R-:W-:Y:S01]  /*8cc0*/  BPT.TRAP 0x1 ;  /* 0x000000040000795c */ /* 0x00afe20000300000 */
.L_x_74:
[----:B------:R-:W-:-:S04]  /*8cd0*/  LOP3.LUT P0, RZ, R0, 0x1f, RZ, 0xc0, !PT ;  /* 0x0000001f00ff7812 */ /* 0x000fc8000780c0ff */
[----:B------:R-:W-:-:S13]  /*8ce0*/  PLOP3.LUT P0, PT, P0, P2, PT, 0x2a, 0x0 ;  /* 0x000000000000781c */ /* 0x000fda0000704572 */
[----:B------:R-:W-:Y:S05]  /*8cf0*/  @P0 BRA `(.L_x_75) ;  /* 0x0000000000040947 */ /* 0x000fea0003800000 */
[----:B-1-3--:R-:W-:Y:S01]  /*8d00*/  BPT.TRAP 0x1 ;  /* 0x000000040000795c */ /* 0x00afe20000300000 */
.L_x_75:
[----:B------:R-:W-:Y:S01]  /*8d10*/  R2UR UR8, R4 ;  /* 0x00000000040872ca */ /* 0x000fe200000e0000 */
[----:B------:R-:W-:Y:S01]  /*8d20*/  ULDC.64 UR6, c[0x0][0x198] ;  /* 0x0000660000067ab9 */ /* 0x000fe20000000a00 */
[----:B------:R-:W-:Y:S01]  /*8d30*/  UMOV UR14, 0x0 ;  /* 0x00000000000e7882 */ /* 0x000fe20000000000 */
[----:B------:R-:W-:Y:S01]  /*8d40*/  UIADD3 UR6, UP0, UR6, 0xf0, URZ ;  /* 0x000000f006067890 */ /* 0x000fe2000ff1e03f */
[----:B------:R-:W-:Y:S01]  /*8d50*/  IMAD.MOV.U32 R8, RZ, RZ, 0x40 ;  /* 0x00000040ff087424 */ /* 0x000fe200078e00ff */
[----:B------:R-:W-:Y:S01]  /*8d60*/  UMOV UR15, 0x10000000 ;  /* 0x10000000000f7882 */ /* 0x000fe20000000000 */
[----:B------:R-:W-:Y:S01]  /*8d70*/  UMOV UR10, URZ ;  /* 0x0000003f000a7c82 */ /* 0x000fe20008000000 */
[----:B------:R-:W-:Y:S01]  /*8d80*/  UIADD3.X UR7, URZ, UR7, URZ, UP0, !UPT ;  /* 0x000000073f077290 */ /* 0x000fe200087fe43f */
[----:B------:R-:W-:Y:S01]  /*8d90*/  IMAD.MOV.U32 R4, RZ, RZ, 0x1 ;  /* 0x00000001ff047424 */ /* 0x000fe200078e00ff */
[----:B-1----:R-:W-:Y:S01]  /*8da0*/  UMOV UR12, UR20 ;  /* 0x00000014000c7c82 */ /* 0x002fe20008000000 */
[----:B---3--:R-:W-:Y:S01]  /*8db0*/  UMOV UR13, UR21 ;  /* 0x00000015000d7c82 */ /* 0x008fe20008000000 */
[----:B------:R-:W-:Y:S01]  /*8dc0*/  UMOV UR26, 0x20 ;  /* 0x00000020001a7882 */ /* 0x000fe20000000000 */
[----:B------:R-:W-:Y:S01]  /*8dd0*/  UMOV UR27, UR11 ;  /* 0x0000000b001b7c82 */ /* 0x000fe20008000000 */
[----:B------:R-:W-:-:S02]  /*8de0*/  UIADD3 UR9, UR8, 0xa850, URZ ;  /* 0x0000a85008097890 */ /* 0x000fc4000fffe03f */
[----:B------:R-:W-:Y:S02]  /*8df0*/  UIADD3 UR24, UR8, 0x800, URZ ;  /* 0x0000080008187890 */ /* 0x000fe4000fffe03f */
[----:B------:R-:W-:Y:S01]  /*8e00*/  UIADD3 UR16, UR8, 0x1000, URZ ;  /* 0x0000100008107890 */ /* 0x000fe2000fffe03f */
[----:B------:R-:W-:Y:S01]  /*8e10*/  UMOV UR28, UR20 ;  /* 0x00000014001c7c82 */ /* 0x000fe20008000000 */
[----:B------:R-:W-:Y:S01]  /*8e20*/  UMOV UR29, UR21 ;  /* 0x00000015001d7c82 */ /* 0x000fe20008000000 */
[----:B------:R-:W-:Y:S01]  /*8e30*/  UMOV UR25, UR9 ;  /* 0x0000000900197c82 */ /* 0x000fe20008000000 */
[----:B------:R-:W-:Y:S01]  /*8e40*/  UMOV UR18, 0x40 ;  /* 0x0000004000127882 */ /* 0x000fe20000000000 */
[----:B------:R-:W-:Y:S01]  /*8e50*/  UMOV UR19, UR11 ;  /* 0x0000000b00137c82 */ /* 0x000fe20008000000 */
[----:B------:R-:W-:Y:S01]  /*8e60*/  UMOV UR17, UR9 ;  /* 0x0000000900117c82 */ /* 0x000fe20008000000 */
[----:B------:R2:W-:Y:S01]  /*8e70*/  UTMALDG.4D [UR8], [UR6], desc[UR14] ;  /* 0x00000e08060075b4 */ /* 0x0005e20008019000 */
[----:B------:R2:W-:Y:S01]  /*8e80*/  UTMALDG.4D [UR24], [UR6], desc[UR14] ;  /* 0x00000e18060075b4 */ /* 0x0005e20008019000 */
[----:B------:R2:W-:Y:S02]  /*8e90*/  UTMALDG.4D [UR16], [UR6], desc[UR14] ;  /* 0x00000e10060075b4 */ /* 0x0005e40008019000 */
[----:B--2---:R-:W-:Y:S01]  /*8ea0*/  NOP ;  /* 0x0000000000007918 */ /* 0x004fe20000000000 */
.L_x_72:
[----:B-1-3--:R-:W-:Y:S05]  /*8eb0*/  BSYNC B0 ;  /* 0x0000000000007941 */ /* 0x00afea0003800000 */
.L_x_71:
[----:B------:R-:W1:Y:S01]  /*8ec0*/  LDC R3, c[0x0][0x28c] ;  /* 0x0000a300ff037b82 */ /* 0x000e620000000800 */
[----:B------:R-:W-:Y:S01]  /*8ed0*/  BSSY B0, `(.L_x_76) ;  /* 0x0000031000007945 */ /* 0x000fe20003800000 */
[----:B-1----:R-:W-:-:S13]  /*8ee0*/  ISETP.GT.AND P4, PT, R3, RZ, P3 ;  /* 0x000000ff0300720c */ /* 0x002fda0001f84270 */
[----:B------:R-:W-:Y:S05]  /*8ef0*/  @!P4 BRA `(.L_x_77) ;  /* 0x0000000000b8c947 */ /* 0x000fea0003800000 */
[----:B------:R-:W1:Y:S01]  /*8f00*/  S2R R5, SR_CgaCtaId ;  /* 0x0000000000057919 */ /* 0x000e620000008800 */
[----:B------:R-:W-:-:S04]  /*8f10*/  MOV R2, 0x400 ;  /* 0x0000040000027802 */ /* 0x000fc80000000f00 */
[----:B-1----:R-:W-:Y:S01]  /*8f20*/  LEA R2, R5, R2, 0x18 ;  /* 0x0000000205027211 */ /* 0x002fe200078ec0ff */
[----:B------:R-:W-:-:S05]  /*8f30*/  IMAD.MOV.U32 R5, RZ, RZ, 0x1 ;  /* 0x00000001ff057424 */ /* 0x000fca00078e00ff */
[----:B------:R-:W-:-:S04]  /*8f40*/  SHF.L.U32 R5, R5, 0x1f, RZ ;  /* 0x0000001f05057819 */ /* 0x000fc800000006ff */
[----:B------:R-:W1:Y:S02]  /*8f50*/  SYNCS.PHASECHK.TRANS64.TRYWAIT P0, [R2+URZ+0xa828], R5 ;  /* 0x00a82805020075a7 */ /* 0x000e64000800017f */
[----:B-1----:R-:W-:Y:S05]  /*8f60*/  @!P0 BRA `(.L_x_78) ;  /* 0x0000001000b48947 */ /* 0x002fea0003800000 */
.L_x_111:
[----:B------:R-:W-:Y:S01]  /*8f70*/  ULOP3.LUT UR5, UR4, 0x2, URZ, 0xfc, !UPT ;  /* 0x0000000204057892 */ /* 0x000fe2000f8efc3f */
[----:B-1----:R-:W-:-:S03]  /*8f80*/  @P2 IMAD.MOV.U32 R5, RZ, RZ, 0x1800 ;  /* 0x00001800ff052424 */ /* 0x002fc600078e00ff */
[----:B------:R-:W-:Y:S01]  /*8f90*/  UPRMT UR5, UR5, 0x9910, URZ ;  /* 0x0000991005057896 */ /* 0x000fe2000800003f */
[----:B------:R1:W-:Y:S03]  /*8fa0*/  @P2 SYNCS.ARRIVE.TRANS64 RZ, [R2+URZ+0xa800], R5 ;  /* 0x00a8000502ff29a7 */ /* 0x0003e6000800003f */
[----:B------:R-:W-:-:S06]  /*8fb0*/  UISETP.NE.AND UP0, UPT, UR5, 0x2, UPT ;  /* 0x000000020500788c */ /* 0x000fcc000bf05270 */
[----:B------:R-:W-:-:S13]  /*8fc0*/  PLOP3.LUT P0, PT, PT, PT, UP0, 0x80, 0x0 ;  /* 0x000000000000781c */ /* 0x000fda0003f0f008 */
[----:B-1----:R-:W-:Y:S05]  /*8fd0*/  @P0 BRA `(.L_x_79) ;  /* 0x0000000000040947 */ /* 0x002fea0003800000 */
[----:B------:R-:W-:Y:S01]  /*8fe0*/  BPT.TRAP 0x1 ;  /* 0x000000040000795c */ /* 0x000fe20000300000 */
.L_x_79:
[----:B------:R-:W-:-:S04]  /*8ff0*/  LOP3.LUT P0, RZ, R0, 0x1f, RZ, 0xc0, !PT ;  /* 0x0000001f00ff7812 */ /* 0x000fc8000780c0ff */
[----:B------:R-:W-:-:S13]  /*9000*/  PLOP3.LUT P0, PT, P0, P2, PT, 0x2a, 0x0 ;  /* 0x000000000000781c */ /* 0x000fda0000704572 */
[----:B------:R-:W-:Y:S05]  /*9010*/  @P0 BRA `(.L_x_80) ;  /* 0x0000000000040947 */ /* 0x000fea0003800000 */
[----:B------:R-:W-:Y:S01]  /*9020*/  BPT.TRAP 0x1 ;  /* 0x000000040000795c */ /* 0x000fe20000300000 */
.L_x_80:
[----:B------:R-:W-:Y:S01]  /*9030*/  R2UR UR24, R2 ;  /* 0x00000000021872ca */ /* 0x000fe200000e0000 */
[----:B------:R-:W-:Y:S01]  /*9040*/  ULDC.64 UR6, c[0x0][0x198] ;  /* 0x0000660000067ab9 */ /* 0x000fe20000000a00 */
[----:B------:R-:W-:Y:S01]  /*9050*/  UMOV UR19, URZ ;  /* 0x0000003f00137c82 */ /* 0x000fe20008000000 */
[----:B------:R-:W-:Y:S01]  /*9060*/  UIADD3 UR6, UP0, UR6, 0x1f0, URZ ;  /* 0x000001f006067890 */ /* 0x000fe2000ff1e03f */
[----:B------:R-:W-:Y:S01]  /*9070*/  IMAD.MOV.U32 R2, RZ, RZ, 0x1 ;  /* 0x00000001ff027424 */ /* 0x000fe200078e00ff */
[----:B------:R-:W-:Y:S01]  /*9080*/  UMOV UR8, 0x0 ;  /* 0x0000000000087882 */ /* 0x000fe20000000000 */
[----:B------:R-:W-:Y:S01]  /*9090*/  UMOV UR9, 0x10000000 ;  /* 0x1000000000097882 */ /* 0x000fe20000000000 */
[----:B------:R-:W-:Y:S01]  /*90a0*/  UIADD3.X UR7, URZ, UR7, URZ, UP0, !UPT ;  /* 0x000000073f077290 */ /* 0x000fe200087fe43f */
[----:B------:R-:W-:Y:S01]  /*90b0*/  UMOV UR18, URZ ;  /* 0x0000003f00127c82 */ /* 0x000fe20008000000 */
[----:B------:R-:W-:Y:S01]  /*90c0*/  UMOV UR34, 0x20 ;  /* 0x0000002000227882 */ /* 0x000fe20000000000 */
[----:B------:R-:W-:Y:S01]  /*90d0*/  UMOV UR36, UR20 ;  /* 0x0000001400247c82 */ /* 0x000fe20008000000 */
[----:B------:R-:W-:-:S02]  /*90e0*/  UMOV UR37, UR21 ;  /* 0x0000001500257c82 */ /* 0x000fc40008000000 */
[----:B------:R-:W-:Y:S02]  /*90f0*/  UIADD3 UR16, UR24, 0x3000, URZ ;  /* 0x0000300018107890 */ /* 0x000fe4000fffe03f */
[----:B------:R-:W-:Y:S02]  /*9100*/  UIADD3 UR17, UR24, 0xa800, URZ ;  /* 0x0000a80018117890 */ /* 0x000fe4000fffe03f */
[----:B------:R-:W-:Y:S02]  /*9110*/  UIADD3 UR32, UR24, 0x3800, URZ ;  /* 0x0000380018207890 */ /* 0x000fe4000fffe03f */
[----:B------:R-:W-:Y:S01]  /*9120*/  UIADD3 UR24, UR24, 0x4000, URZ ;  /* 0x0000400018187890 */ /* 0x000fe2000fffe03f */
[----:B------:R-:W-:Y:S02]  /*9130*/  UMOV UR35, UR19 ;  /* 0x0000001300237c82 */ /* 0x000fe40008000000 */
[----:B------:R-:W-:Y:S01]  /*9140*/  UMOV UR33, UR17 ;  /* 0x0000001100217c82 */ /* 0x000fe20008000000 */
[----:B------:R-:W-:Y:S01]  /*9150*/  UMOV UR26, 0x40 ;  /* 0x00000040001a7882 */ /* 0x000fe20000000000 */
[----:B------:R-:W-:Y:S01]  /*9160*/  UMOV UR28, UR20 ;  /* 0x00000014001c7c82 */ /* 0x000fe20008000000 */
[----:B------:R-:W-:Y:S01]  /*9170*/  UMOV UR29, UR21 ;  /* 0x00000015001d7c82 */ /* 0x000fe20008000000 */
[----:B------:R-:W-:Y:S01]  /*9180*/  UMOV UR27, UR19 ;  /* 0x00000013001b7c82 */ /* 0x000fe20008000000 */
[----:B------:R1:W-:Y:S01]  /*9190*/  UTMALDG.4D [UR16], [UR6], desc[UR8] ;  /* 0x00000810060075b4 */ /* 0x0003e20008019000 */
[----:B------:R-:W-:Y:S01]  /*91a0*/  UMOV UR25, UR17 ;  /* 0x0000001100197c82 */ /* 0x000fe20008000000 */
[----:B------:R1:W-:Y:S01]  /*91b0*/  UTMALDG.4D [UR32], [UR6], desc[UR8] ;  /* 0x00000820060075b4 */ /* 0x0003e20008019000 */
[----:B------:R1:W-:Y:S02]  /*91c0*/  UTMALDG.4D [UR24], [UR6], desc[UR8] ;  /* 0x00000818060075b4 */ /* 0x0003e40008019000 */
[----:B-1----:R-:W-:Y:S01]  /*91d0*/  NOP ;  /* 0x0000000000007918 */ /* 0x002fe20000000000 */
.L_x_77:
[----:B------:R-:W-:Y:S05]  /*91e0*/  BSYNC B0 ;  /* 0x0000000000007941 */ /* 0x000fea0003800000 */
.L_x_76:
[----:B------:R-:W-:Y:S04]  /*91f0*/  BSSY B0, `(.L_x_81) ;  /* 0x0000033000007945 */ /* 0x000fe80003800000 */
[----:B------:R-:W-:Y:S05]  /*9200*/  @!P3 BRA `(.L_x_82) ;  /* 0x0000000000c4b947 */ /* 0x000fea0003800000 */
[----:B------:R-:W1:Y:S01]  /*9210*/  S2R R6, SR_CgaCtaId ;  /* 0x0000000000067919 */ /* 0x000e620000008800 */
[----:B------:R-:W-:-:S04]  /*9220*/  MOV R5, 0x400 ;  /* 0x0000040000057802 */ /* 0x000fc80000000f00 */
[----:B-1----:R-:W-:Y:S01]  /*9230*/  LEA R7, R6, R5, 0x18 ;  /* 0x0000000506077211 */ /* 0x002fe200078ec0ff */
[----:B------:R-:W-:-:S04]  /*9240*/  IMAD.MOV.U32 R6, RZ, RZ, 0x1 ;  /* 0x00000001ff067424 */ /* 0x000fc800078e00ff */
[----:B------:R-:W-:Y:S01]  /*9250*/  IMAD R5, R4, 0x8, R7 ;  /* 0x0000000804057824 */ /* 0x000fe200078e0207 */
[----:B------:R-:W-:-:S04]  /*9260*/  SHF.L.U32 R6, R6, 0x1f, RZ ;  /* 0x0000001f06067819 */ /* 0x000fc800000006ff */
[----:B------:R-:W1:Y:S02]  /*9270*/  SYNCS.PHASECHK.TRANS64.TRYWAIT P0, [R5+URZ+0xa860], R6 ;  /* 0x00a86006050075a7 */ /* 0x000e64000800017f */
[----:B-1----:R-:W-:Y:S05]  /*9280*/  @!P0 BRA `(.L_x_83) ;  /* 0x0000001000008947 */ /* 0x002fea0003800000 */
.L_x_112:
        /* <DEDUP_REMOVED lines=8> */
.L_x_84:
[----:B------:R-:W-:-:S04]  /*9310*/  LOP3.LUT P0, RZ, R0, 0x1f, RZ, 0xc0, !PT ;  /* 0x0000001f00ff7812 */ /* 0x000fc8000780c0ff */
[----:B------:R-:W-:-:S13]  /*9320*/  PLOP3.LUT P0, PT, P0, P2, PT, 0x2a, 0x0 ;  /* 0x000000000000781c */ /* 0x000fda0000704572 */
[----:B------:R-:W-:Y:S05]  /*9330*/  @P0 BRA `(.L_x_85) ;  /* 0x0000000000040947 */ /* 0x000fea0003800000 */
[----:B------:R-:W-:Y:S01]  /*9340*/  BPT.TRAP 0x1 ;  /* 0x000000040000795c */ /* 0x000fe20000300000 */
.L_x_85:
[----:B------:R-:W-:Y:S01]  /*9350*/  R2UR UR32, R4 ;  /* 0x00000000042072ca */ /* 0x000fe200000e0000 */
[----:B------:R-:W-:Y:S01]  /*9360*/  ULDC.64 UR6, c[0x0][0x198] ;  /* 0x0000660000067ab9 */ /* 0x000fe20000000a00 */
[----:B------:R-:W-:Y:S01]  /*9370*/  R2UR UR5, R7 ;  /* 0x00000000070572ca */ /* 0x000fe200000e0000 */
[----:B------:R-:W-:Y:S01]  /*9380*/  UIADD3 UR6, UP0, UR6, 0xf0, URZ ;  /* 0x000000f006067890 */ /* 0x000fe2000ff1e03f */
[----:B------:R-:W-:Y:S01]  /*9390*/  R2UR UR35, R8 ;  /* 0x00000000082372ca */ /* 0x000fe200000e0000 */
[----:B------:R-:W-:Y:S01]  /*93a0*/  UMOV UR8, 0x0 ;  /* 0x0000000000087882 */ /* 0x000fe20000000000 */
[----:B------:R-:W-:Y:S01]  /*93b0*/  R2UR UR33, R5 ;  /* 0x00000000052172ca */ /* 0x000fe200000e0000 */
[----:B------:R-:W-:Y:S01]  /*93c0*/  UIADD3.X UR7, URZ, UR7, URZ, UP0, !UPT ;  /* 0x000000073f077290 */ /* 0x000fe200087fe43f */
[----:B------:R-:W-:Y:S01]  /*93d0*/  UMOV UR9, 0x10000000 ;  /* 0x1000000000097882 */ /* 0x000fe20000000000 */
[----:B------:R-:W-:Y:S01]  /*93e0*/  UMOV UR34, URZ ;  /* 0x0000003f00227c82 */ /* 0x000fe20008000000 */
[----:B------:R-:W-:Y:S01]  /*93f0*/  UMOV UR36, UR20 ;  /* 0x0000001400247c82 */ /* 0x000fe20008000000 */
[----:B------:R-:W-:Y:S01]  /*9400*/  UMOV UR37, UR21 ;  /* 0x0000001500257c82 */ /* 0x000fe20008000000 */
[----:B------:R-:W-:Y:S01]  /*9410*/  UMOV UR26, 0x20 ;  /* 0x00000020001a7882 */ /* 0x000fe20000000000 */
[----:B------:R-:W-:-:S02]  /*9420*/  UMOV UR28, UR20 ;  /* 0x00000014001c7c82 */ /* 0x000fc40008000000 */
[----:B------:R-:W-:Y:S02]  /*9430*/  UIMAD UR32, UR32, 0x1800, UR5 ;  /* 0x00001800202078a4 */ /* 0x000fe4000f8e0205 */
[----:B------:R-:W-:Y:S02]  /*9440*/  UIADD3 UR35, UR11, UR35, URZ ;  /* 0x000000230b237290 */ /* 0x000fe4000fffe03f */
[----:B------:R-:W-:Y:S02]  /*9450*/  UIADD3 UR33, UR33, 0xa850, URZ ;  /* 0x0000a85021217890 */ /* 0x000fe4000fffe03f */
[----:B------:R-:W-:Y:S02]  /*9460*/  UIADD3 UR24, UR32, 0x800, URZ ;  /* 0x0000080020187890 */ /* 0x000fe4000fffe03f */
[----:B------:R-:W-:Y:S01]  /*9470*/  UIADD3 UR16, UR32, 0x1000, URZ ;  /* 0x0000100020107890 */ /* 0x000fe2000fffe03f */
[----:B------:R-:W-:Y:S02]  /*9480*/  UMOV UR29, UR21 ;  /* 0x00000015001d7c82 */ /* 0x000fe40008000000 */
[----:B------:R-:W-:Y:S01]  /*9490*/  UMOV UR25, UR33 ;  /* 0x0000002100197c82 */ /* 0x000fe20008000000 */
[----:B------:R-:W-:Y:S01]  /*94a0*/  UMOV UR27, UR35 ;  /* 0x00000023001b7c82 */ /* 0x000fe20008000000 */
[----:B------:R-:W-:Y:S01]  /*94b0*/  UMOV UR18, 0x40 ;  /* 0x0000004000127882 */ /* 0x000fe20000000000 */
[----:B------:R-:W-:Y:S01]  /*94c0*/  UMOV UR17, UR33 ;  /* 0x0000002100117c82 */ /* 0x000fe20008000000 */
[----:B------:R1:W-:Y:S01]  /*94d0*/  UTMALDG.4D [UR32], [UR6], desc[UR8] ;  /* 0x00000820060075b4 */ /* 0x0003e20008019000 */
[----:B------:R-:W-:Y:S01]  /*94e0*/  UMOV UR19, UR35 ;  /* 0x0000002300137c82 */ /* 0x000fe20008000000 */
[----:B------:R1:W-:Y:S01]  /*94f0*/  UTMALDG.4D [UR24], [UR6], desc[UR8] ;  /* 0x00000818060075b4 */ /* 0x0003e20008019000 */
[----:B------:R1:W-:Y:S02]  /*9500*/  UTMALDG.4D [UR16], [UR6], desc[UR8] ;  /* 0x00000810060075b4 */ /* 0x0003e40008019000 */
[----:B-1----:R-:W-:Y:S01]  /*9510*/  NOP ;  /* 0x0000000000007918 */ /* 0x002fe20000000000 */
.L_x_82:
[----:B------:R-:W-:Y:S05]  /*9520*/  BSYNC B0 ;  /* 0x0000000000007941 */ /* 0x000fea0003800000 */
.L_x_81:
[----:B------:R-:W-:Y:S01]  /*9530*/  BSSY B0, `(.L_x_86) ;  /* 0x0000027000007945 */ /* 0x000fe20003800000 */
[----:B------:R-:W-:-:S03]  /*9540*/  IMAD.MOV.U32 R8, RZ, RZ, RZ ;  /* 0x000000ffff087224 */ /* 0x000fc600078e00ff */
[----:B------:R-:W-:Y:S05]  /*9550*/  @!P4 BRA `(.L_x_87) ;  /* 0x000000000090c947 */ /* 0x000fea0003800000 */
[----:B------:R-:W1:Y:S01]  /*9560*/  S2R R5, SR_CgaCtaId ;  /* 0x0000000000057919 */ /* 0x000e620000008800 */
[----:B------:R-:W-:Y:S01]  /*9570*/  MOV R4, 0x400 ;  /* 0x0000040000047802 */ /* 0x000fe20000000f00 */
[----:B------:R-:W-:-:S05]  /*9580*/  IMAD.MOV.U32 R7, RZ, RZ, 0x1 ;  /* 0x00000001ff077424 */ /* 0x000fca00078e00ff */
[----:B------:R-:W-:Y:S02]  /*9590*/  SHF.L.U32 R7, R7, 0x1f, RZ ;  /* 0x0000001f07077819 */ /* 0x000fe400000006ff */
[----:B-1----:R-:W-:-:S05]  /*95a0*/  LEA R5, R5, R4, 0x18 ;  /* 0x0000000405057211 */ /* 0x002fca00078ec0ff */
[----:B------:R-:W-:-:S04]  /*95b0*/  IMAD R4, R2, 0x8, R5 ;  /* 0x0000000802047824 */ /* 0x000fc800078e0205 */
[----:B------:R-:W1:Y:S02]  /*95c0*/  SYNCS.PHASECHK.TRANS64.TRYWAIT P0, [R4+URZ+0xa828], R7 ;  /* 0x00a82807040075a7 */ /* 0x000e64000800017f */
[----:B-1----:R-:W-:Y:S05]  /*95d0*/  @!P0 BRA `(.L_x_88) ;  /* 0x0000000c00408947 */ /* 0x002fea0003800000 */
.L_x_113:
        /* <DEDUP_REMOVED lines=8> */
.L_x_89:
[----:B------:R-:W-:-:S04]  /*9660*/  LOP3.LUT P0, RZ, R0, 0x1f, RZ, 0xc0, !PT ;  /* 0x0000001f00ff7812 */ /* 0x000fc8000780c0ff */
[----:B------:R-:W-:-:S13]  /*9670*/  PLOP3.LUT P0, PT, P0, P2, PT, 0x2a, 0x0 ;  /* 0x000000000000781c */ /* 0x000fda0000704572 */
[----:B------:R-:W-:Y:S05]  /*9680*/  @P0 BRA `(.L_x_90) ;  /* 0x0000000000040947 */ /* 0x000fea0003800000 */
[----:B------:R-:W-:Y:S01]  /*9690*/  BPT.TRAP 0x1 ;  /* 0x000000040000795c */ /* 0x000fe20000300000 */
.L_x_90:
[----:B------:R-:W-:Y:S01]  /*96a0*/  IMAD R5, R2, 0x1800, R5 ;  /* 0x0000180002057824 */ /* 0x000fe200078e0205 */
[----:B------:R-:W-:Y:S01]  /*96b0*/  R2UR UR17, R4 ;  /* 0x00000000041172ca */ /* 0x000fe200000e0000 */
[----:B------:R-:W-:Y:S01]  /*96c0*/  ULDC.64 UR6, c[0x0][0x198] ;  /* 0x0000660000067ab9 */ /* 0x000fe20000000a00 */
[----:B------:R-:W-:Y:S01]  /*96d0*/  UMOV UR8, 0x0 ;  /* 0x0000000000087882 */ /* 0x000fe20000000000 */
[----:B------:R-:W-:Y:S01]  /*96e0*/  UIADD3 UR6, UP0, UR6, 0x2f0, URZ ;  /* 0x000002f006067890 */ /* 0x000fe2000ff1e03f */
[----:B------:R-:W-:Y:S01]  /*96f0*/  R2UR UR16, R5 ;  /* 0x00000000051072ca */ /* 0x000fe200000e0000 */
[----:B------:R-:W-:Y:S01]  /*9700*/  UMOV UR9, 0x10000000 ;  /* 0x1000000000097882 */ /* 0x000fe20000000000 */
[----:B------:R-:W-:Y:S01]  /*9710*/  UMOV UR18, URZ ;  /* 0x0000003f00127c82 */ /* 0x000fe20008000000 */
[----:B------:R-:W-:Y:S01]  /*9720*/  UIADD3.X UR7, URZ, UR7, URZ, UP0, !UPT ;  /* 0x000000073f077290 */ /* 0x000fe200087fe43f */
[----:B------:R-:W-:Y:S01]  /*9730*/  VIADD R2, R2, 0x1 ;  /* 0x0000000102027836 */ /* 0x000fe20000000000 */
[----:B------:R-:W-:Y:S01]  /*9740*/  UMOV UR19, URZ ;  /* 0x0000003f00137c82 */ /* 0x000fe20008000000 */
[----:B------:R-:W-:-:S03]  /*9750*/  IMAD.MOV.U32 R8, RZ, RZ, 0x1 ;  /* 0x00000001ff087424 */ /* 0x000fc600078e00ff */
[----:B------:R-:W-:-:S04]  /*9760*/  UIADD3 UR17, UR17, 0xa800, URZ ;  /* 0x0000a80011117890 */ /* 0x000fc8000fffe03f */
[----:B------:R-:W-:-:S09]  /*9770*/  UIADD3 UR16, UR16, 0x3000, URZ ;  /* 0x0000300010107890 */ /* 0x000fd2000fffe03f */
[----:B------:R1:W-:Y:S02]  /*9780*/  UTMALDG.4D [UR16], [UR6], desc[UR8] ;  /* 0x00000810060075b4 */ /* 0x0003e40008019000 */
[----:B-1----:R-:W-:Y:S01]  /*9790*/  NOP ;  /* 0x0000000000007918 */ /* 0x002fe20000000000 */
.L_x_87:
[----:B------:R-:W-:Y:S05]  /*97a0*/  BSYNC B0 ;  /* 0x0000000000007941 */ /* 0x000fea0003800000 */
.L_x_86:
[----:B------:R-:W-:-:S13]  /*97b0*/  ISETP.GE.AND P0, PT, R3, 0x41, PT ;  /* 0x000000410300780c */ /* 0x000fda0003f06270 */
[----:B------:R-:W-:Y:S05]  /*97c0*/  @!P0 EXIT ;  /* 0x000000000000894d */ /* 0x000fea0003800000 */
[----:B------:R-:W-:Y:S01]  /*97d0*/  VIADD R3, R3, 0x3f ;  /* 0x0000003f03037836 */ /* 0x000fe20000000000 */
[----:B------:R-:W-:Y:S01]  /*97e0*/  LOP3.LUT P0, RZ, R0, 0x1f, RZ, 0xc0, !PT ;  /* 0x0000001f00ff7812 */ /* 0x000fe2000780c0ff */
[----:B------:R-:W-:Y:S03]  /*97f0*/  BSSY B0, `(.L_x_91) ;  /* 0x0000068000007945 */ /* 0x000fe60003800000 */
[----:B------:R-:W-:Y:S02]  /*9800*/  SHF.R.S32.HI R0, RZ, 0x1f, R3 ;  /* 0x0000001fff007819 */ /* 0x000fe40000011403 */
[----:B------:R-:W-:Y:S02]  /*9810*/  PLOP3.LUT P0, PT, P0, P2, PT, 0x2a, 0x0 ;  /* 0x000000000000781c */ /* 0x000fe40000704572 */
[----:B------:R-:W-:Y:S01]  /*9820*/  LEA.HI R0, R0, R3, RZ, 0x6 ;  /* 0x0000000300007211 */ /* 0x000fe200078f30ff */
[----:B------:R-:W-:-:S03]  /*9830*/  IMAD.U32 R3, RZ, RZ, UR4 ;  /* 0x00000004ff037e24 */ /* 0x000fc6000f8e00ff */
[----:B------:R-:W-:Y:S02]  /*9840*/  SHF.R.S32.HI R4, RZ, 0x6, R0 ;  /* 0x00000006ff047819 */ /* 0x000fe40000011400 */
[----:B------:R-:W-:Y:S01]  /*9850*/  LOP3.LUT R0, R3, 0x2, RZ, 0xfc, !PT ;  /* 0x0000000203007812 */ /* 0x000fe200078efcff */
[----:B------:R-:W-:Y:S02]  /*9860*/  IMAD.MOV.U32 R3, RZ, RZ, 0x1 ;  /* 0x00000001ff037424 */ /* 0x000fe400078e00ff */
[----:B------:R-:W-:-:S07]  /*9870*/  IMAD.SHL.U32 R4, R4, 0x2, RZ ;  /* 0x0000000204047824 */ /* 0x000fce00078e00ff */
.L_x_102:
[----:B------:R-:W-:Y:S04]  /*9880*/  BSSY B1, `(.L_x_92) ;  /* 0x0000033000017945 */ /* 0x000fe80003800000 */
[----:B------:R-:W-:Y:S05]  /*9890*/  @!P3 BRA `(.L_x_93) ;  /* 0x0000000000c4b947 */ /* 0x000fea0003800000 */
[----:B------:R-:W1:Y:S01]  /*98a0*/  S2R R6, SR_CgaCtaId ;  /* 0x0000000000067919 */ /* 0x000e620000008800 */
[----:B------:R-:W-:-:S04]  /*98b0*/  MOV R5, 0x400 ;  /* 0x0000040000057802 */ /* 0x000fc80000000f00 */
[----:B-1----:R-:W-:Y:S02]  /*98c0*/  LEA R7, R6, R5, 0x18 ;  /* 0x0000000506077211 */ /* 0x002fe400078ec0ff */
[----:B------:R-:W-:-:S03]  /*98d0*/  SHF.L.U32 R5, R3, 0x1f, RZ ;  /* 0x0000001f03057819 */ /* 0x000fc600000006ff */
[----:B------:R-:W-:-:S04]  /*98e0*/  IMAD R6, R2, 0x8, R7 ;  /* 0x0000000802067824 */ /* 0x000fc800078e0207 */
[----:B------:R-:W1:Y:S02]  /*98f0*/  SYNCS.PHASECHK.TRANS64.TRYWAIT P4, [R6+URZ+0xa828], R5 ;  /* 0x00a82805060075a7 */ /* 0x000e64000808017f */
[----:B-1----:R-:W-:Y:S05]  /*9900*/  @!P4 BRA `(.L_x_94) ;  /* 0x000000080088c947 */ /* 0x002fea0003800000 */
.L_x_114:
[----:B-1----:R-:W-:-:S04]  /*9910*/  @P2 IMAD.MOV.U32 R5, RZ, RZ, 0x1800 ;  /* 0x00001800ff052424 */ /* 0x002fc800078e00ff */
[----:B------:R1:W-:Y:S02]  /*9920*/  @P2 SYNCS.ARRIVE.TRANS64 RZ, [R6+URZ+0xa800], R5 ;  /* 0x00a8000506ff29a7 */ /* 0x0003e4000800003f */
[----:B-1----:R-:W-:-:S04]  /*9930*/  PRMT R5, R0, 0x9910, RZ ;  /* 0x0000991000057816 */ /* 0x002fc800000000ff */
[----:B------:R-:W-:-:S13]  /*9940*/  ISETP.NE.AND P4, PT, R5, 0x2, PT ;  /* 0x000000020500780c */ /* 0x000fda0003f85270 */
[----:B------:R-:W-:Y:S05]  /*9950*/  @P4 BRA `(.L_x_95) ;  /* 0x0000000000044947 */ /* 0x000fea0003800000 */
[----:B------:R-:W-:Y:S01]  /*9960*/  BPT.TRAP 0x1 ;  /* 0x000000040000795c */ /* 0x000fe20000300000 */
.L_x_95:
[----:B------:R-:W-:Y:S05]  /*9970*/  @P0 BRA `(.L_x_96) ;  /* 0x0000000000040947 */ /* 0x000fea0003800000 */
[----:B------:R-:W-:Y:S01]  /*9980*/  BPT.TRAP 0x1 ;  /* 0x000000040000795c */ /* 0x000fe20000300000 */
.L_x_96:
[----:B------:R-:W-:Y:S01]  /*9990*/  IMAD R7, R2, 0x1800, R7 ;  /* 0x0000180002077824 */ /* 0x000fe200078e0207 */
[----:B------:R-:W-:Y:S01]  /*99a0*/  R2UR UR17, R6 ;  /* 0x00000000061172ca */ /* 0x000fe200000e0000 */
[----:B------:R-:W-:Y:S01]  /*99b0*/  ULDC.64 UR6, c[0x0][0x198] ;  /* 0x0000660000067ab9 */ /* 0x000fe20000000a00 */
[----:B------:R-:W-:Y:S01]  /*99c0*/  R2UR UR19, R8 ;  /* 0x00000000081372ca */ /* 0x000fe200000e0000 */
[----:B------:R-:W-:Y:S01]  /*99d0*/  UIADD3 UR6, UP0, UR6, 0x1f0, URZ ;  /* 0x000001f006067890 */ /* 0x000fe2000ff1e03f */
[----:B------:R-:W-:Y:S01]  /*99e0*/  R2UR UR24, R7 ;  /* 0x00000000071872ca */ /* 0x000fe200000e0000 */
[----:B------:R-:W-:Y:S01]  /*99f0*/  UMOV UR8, 0x0 ;  /* 0x0000000000087882 */ /* 0x000fe20000000000 */
[----:B------:R-:W-:Y:S01]  /*9a00*/  UMOV UR9, 0x10000000 ;  /* 0x1000000000097882 */ /* 0x000fe20000000000 */
[----:B------:R-:W-:Y:S01]  /*9a10*/  UIADD3.X UR7, URZ, UR7, URZ, UP0, !UPT ;  /* 0x000000073f077290 */ /* 0x000fe200087fe43f */
[----:B------:R-:W-:Y:S01]  /*9a20*/  VIADD R5, R2, 0x1 ;  /* 0x0000000102057836 */ /* 0x000fe20000000000 */
[----:B------:R-:W-:Y:S01]  /*9a30*/  UMOV UR18, URZ ;  /* 0x0000003f00127c82 */ /* 0x000fe20008000000 */
[----:B------:R-:W-:Y:S01]  /*9a40*/  UMOV UR34, 0x20 ;  /* 0x0000002000227882 */ /* 0x000fe20000000000 */
[----:B------:R-:W-:Y:S01]  /*9a50*/  UMOV UR36, UR20 ;  /* 0x0000001400247c82 */ /* 0x000fe20008000000 */
[----:B------:R-:W-:Y:S01]  /*9a60*/  UMOV UR37, UR21 ;  /* 0x0000001500257c82 */ /* 0x000fe20008000000 */
[----:B------:R-:W-:Y:S01]  /*9a70*/  UIADD3 UR17, UR17, 0xa800, URZ ;  /* 0x0000a80011117890 */ /* 0x000fe2000fffe03f */
[----:B------:R-:W-:Y:S01]  /*9a80*/  ISETP.NE.AND P4, PT, R5, 0x5, PT ;  /* 0x000000050500780c */ /* 0x000fe20003f85270 */
[----:B------:R-:W-:-:S02]  /*9a90*/  USHF.L.U32 UR19, UR19, 0x6, URZ ;  /* 0x0000000613137899 */ /* 0x000fc4000800063f */
[----:B------:R-:W-:Y:S01]  /*9aa0*/  UIADD3 UR16, UR24, 0x3000, URZ ;  /* 0x0000300018107890 */ /* 0x000fe2000fffe03f */
[----:B------:R-:W-:Y:S01]  /*9ab0*/  SEL R2, RZ, 0x1, P4 ;  /* 0x00000001ff027807 */ /* 0x000fe20002000000 */
[----:B------:R-:W-:Y:S02]  /*9ac0*/  UIADD3 UR32, UR24, 0x3800, URZ ;  /* 0x0000380018207890 */ /* 0x000fe4000fffe03f */
[----:B------:R-:W-:Y:S01]  /*9ad0*/  UIADD3 UR24, UR24, 0x4000, URZ ;  /* 0x0000400018187890 */ /* 0x000fe2000fffe03f */
[----:B------:R-:W-:Y:S01]  /*9ae0*/  LOP3.LUT R3, R3, R2, RZ, 0x3c, !PT ;  /* 0x0000000203037212 */ /* 0x000fe200078e3cff */
[----:B------:R-:W-:Y:S01]  /*9af0*/  UMOV UR33, UR17 ;  /* 0x0000001100217c82 */ /* 0x000fe20008000000 */
[----:B------:R-:W-:Y:S01]  /*9b00*/  UMOV UR35, UR19 ;  /* 0x0000001300237c82 */ /* 0x000fe20008000000 */
[----:B------:R-:W-:Y:S01]  /*9b10*/  UMOV UR26, 0x40 ;  /* 0x00000040001a7882 */ /* 0x000fe20000000000 */
[----:B------:R-:W-:Y:S01]  /*9b20*/  UMOV UR28, UR20 ;  /* 0x00000014001c7c82 */ /* 0x000fe20008000000 */
[----:B------:R-:W-:Y:S01]  /*9b30*/  UMOV UR29, UR21 ;  /* 0x00000015001d7c82 */ /* 0x000fe20008000000 */
[----:B------:R-:W-:Y:S01]  /*9b40*/  UMOV UR25, UR17 ;  /* 0x0000001100197c82 */ /* 0x000fe20008000000 */
[----:B------:R-:W-:Y:S01]  /*9b50*/  UMOV UR27, UR19 ;  /* 0x00000013001b7c82 */ /* 0x000fe20008000000 */
[----:B------:R1:W-:Y:S01]  /*9b60*/  UTMALDG.4D [UR16], [UR6], desc[UR8] ;  /* 0x00000810060075b4 */ /* 0x0003e20008019000 */
[----:B------:R-:W-:Y:S01]  /*9b70*/  SEL R2, R5, RZ, P4 ;  /* 0x000000ff05027207 */ /* 0x000fe20002000000 */
[----:B------:R1:W-:Y:S01]  /*9b80*/  UTMALDG.4D [UR32], [UR6], desc[UR8] ;  /* 0x00000820060075b4 */ /* 0x0003e20008019000 */
[----:B------:R1:W-:Y:S02]  /*9b90*/  UTMALDG.4D [UR24], [UR6], desc[UR8] ;  /* 0x00000818060075b4 */ /* 0x0003e40008019000 */
[----:B-1----:R-:W-:-:S03]  /*9ba0*/  NOP ;  /* 0x0000000000007918 */ /* 0x002fc60000000000 */
.L_x_93:
[----:B------:R-:W-:Y:S05]  /*9bb0*/  BSYNC B1 ;  /* 0x0000000000017941 */ /* 0x000fea0003800000 */
.L_x_92:
[----:B------:R-:W-:Y:S01]  /*9bc0*/  ISETP.LT.OR P4, PT, R4, 0x4, !P3 ;  /* 0x000000040400780c */ /* 0x000fe20005f81670 */
[----:B------:R-:W-:-:S12]  /*9bd0*/  BSSY B1, `(.L_x_97) ;  /* 0x0000026000017945 */ /* 0x000fd80003800000 */
[----:B------:R-:W-:Y:S05]  /*9be0*/  @P4 BRA `(.L_x_98) ;  /* 0x0000000000904947 */ /* 0x000fea0003800000 */
[----:B------:R-:W1:Y:S01]  /*9bf0*/  S2R R6, SR_CgaCtaId ;  /* 0x0000000000067919 */ /* 0x000e620000008800 */
[----:B------:R-:W-:Y:S02]  /*9c00*/  MOV R5, 0x400 ;  /* 0x0000040000057802 */ /* 0x000fe40000000f00 */
[----:B------:R-:W-:Y:S02]  /*9c10*/  SHF.L.U32 R7, R3, 0x1f, RZ ;  /* 0x0000001f03077819 */ /* 0x000fe400000006ff */
[----:B-1----:R-:W-:-:S05]  /*9c20*/  LEA R5, R6, R5, 0x18 ;  /* 0x0000000506057211 */ /* 0x002fca00078ec0ff */
[----:B------:R-:W-:-:S04]  /*9c30*/  IMAD R6, R2, 0x8, R5 ;  /* 0x0000000802067824 */ /* 0x000fc800078e0205 */
[----:B------:R-:W1:Y:S02]  /*9c40*/  SYNCS.PHASECHK.TRANS64.TRYWAIT P4, [R6+URZ+0xa828], R7 ;  /* 0x00a82807060075a7 */ /* 0x000e64000808017f */
[----:B-1----:R-:W-:Y:S05]  /*9c50*/  @!P4 BRA `(.L_x_99) ;  /* 0x0000000400c8c947 */ /* 0x002fea0003800000 */
.L_x_115:
[----:B-1----:R-:W-:-:S04]  /*9c60*/  @P1 IMAD.MOV.U32 R7, RZ, RZ, 0x1800 ;  /* 0x00001800ff071424 */ /* 0x002fc800078e00ff */
[----:B------:R1:W-:Y:S02]  /*9c70*/  @P1 SYNCS.ARRIVE.TRANS64 RZ, [R6+URZ+0xa800], R7 ;  /* 0x00a8000706ff19a7 */ /* 0x0003e4000800003f */
[----:B-1----:R-:W-:-:S04]  /*9c80*/  PRMT R7, R0, 0x9910, RZ ;  /* 0x0000991000077816 */ /* 0x002fc800000000ff */
[----:B------:R-:W-:-:S13]  /*9c90*/  ISETP.NE.AND P4, PT, R7, 0x2, PT ;  /* 0x000000020700780c */ /* 0x000fda0003f85270 */
[----:B------:R-:W-:Y:S05]  /*9ca0*/  @P4 BRA `(.L_x_100) ;  /* 0x0000000000044947 */ /* 0x000fea0003800000 */
[----:B------:R-:W-:Y:S01]  /*9cb0*/  BPT.TRAP 0x1 ;  /* 0x000000040000795c */ /* 0x000fe20000300000 */
.L_x_100:
[----:B------:R-:W-:Y:S05]  /*9cc0*/  @P0 BRA `(.L_x_101) ;  /* 0x0000000000040947 */ /* 0x000fea0003800000 */
[----:B------:R-:W-:Y:S01]  /*9cd0*/  BPT.TRAP 0x1 ;  /* 0x000000040000795c */ /* 0x000fe20000300000 */
.L_x_101:
        /* <DEDUP_REMOVED lines=11> */
[----:B------:R-:W-:-:S03]  /*9d90*/  VIADD R8, R8, 0x1 ;  /* 0x0000000108087836 */ /* 0x000fc60000000000 */
[----:B------:R-:W-:Y:S01]  /*9da0*/  UIADD3 UR17, UR17, 0xa800, URZ ;  /* 0x0000a80011117890 */ /* 0x000fe2000fffe03f */
[C---:B------:R-:W-:Y:S01]  /*9db0*/  ISETP.NE.AND P4, PT, R2.reuse, 0x5, PT ;  /* 0x000000050200780c */ /* 0x040fe20003f85270 */
[----:B------:R-:W-:Y:S02]  /*9dc0*/  USHF.L.U32 UR18, UR18, 0x6, URZ ;  /* 0x0000000612127899 */ /* 0x000fe4000800063f */
[----:B------:R-:W-:Y:S01]  /*9dd0*/  UIADD3 UR16, UR16, 0x3000, URZ ;  /* 0x0000300010107890 */ /* 0x000fe2000fffe03f */
[----:B------:R-:W-:Y:S02]  /*9de0*/  SEL R6, RZ, 0x1, P4 ;  /* 0x00000001ff067807 */ /* 0x000fe40002000000 */
[----:B------:R-:W-:Y:S02]  /*9df0*/  SEL R2, R2, RZ, P4 ;  /* 0x000000ff02027207 */ /* 0x000fe40002000000 */
[----:B------:R-:W-:-:S04]  /*9e00*/  LOP3.LUT R3, R3, R6, RZ, 0x3c, !PT ;  /* 0x0000000603037212 */ /* 0x000fc800078e3cff */
[----:B------:R1:W-:Y:S02]  /*9e10*/  UTMALDG.4D [UR16], [UR6], desc[UR8] ;  /* 0x00000810060075b4 */ /* 0x0003e40008019000 */
[----:B-1----:R-:W-:Y:S01]  /*9e20*/  NOP ;  /* 0x0000000000007918 */ /* 0x002fe20000000000 */
.L_x_98:
[----:B------:R-:W-:Y:S05]  /*9e30*/  BSYNC B1 ;  /* 0x0000000000017941 */ /* 0x000fea0003800000 */
.L_x_97:
[C---:B------:R-:W-:Y:S01]  /*9e40*/  ISETP.GT.AND P4, PT, R4.reuse, 0x4, PT ;  /* 0x000000040400780c */ /* 0x040fe20003f84270 */
[----:B------:R-:W-:-:S12]  /*9e50*/  VIADD R4, R4, 0xfffffffe ;  /* 0xfffffffe04047836 */ /* 0x000fd80000000000 */
[----:B------:R-:W-:Y:S05]  /*9e60*/  @P4 BRA `(.L_x_102) ;  /* 0xfffffff800844947 */ /* 0x000fea000383ffff */
[----:B------:R-:W-:Y:S05]  /*9e70*/  BSYNC B0 ;  /* 0x0000000000007941 */ /* 0x000fea0003800000 */
.L_x_91:
[----:B------:R-:W-:Y:S05]  /*9e80*/  EXIT ;  /* 0x000000000000794d */ /* 0x000fea0003800000 */
.L_x_15:
[----:B--2---:R-:W-:-:S04]  /*9e90*/  IMAD.U32 R3, RZ, RZ, UR8 ;  /* 0x00000008ff037e24 */ /* 0x004fc8000f8e00ff */
[----:B------:R2:W3:Y:S03]  /*9ea0*/  SYNCS.PHASECHK.TRANS64.TRYWAIT P1, [R3+URZ+0xa850], R4 ;  /* 0x00a85004030075a7 */ /* 0x0004e6000802017f */
[----:B---3--:R-:W-:Y:S05]  /*9eb0*/  @!P1 NANOSLEEP.SYNCS 0x989680 ;  /* 0x009896800000995d */ /* 0x008fea0003900000 */
[----:B------:R-:W3:Y:S02]  /*9ec0*/  @!P1 SYNCS.PHASECHK.TRANS64 P1, [R3+URZ+0xa850], R4 ;  /* 0x00a85004030095a7 */ /* 0x000ee4000802007f */
[----:B---3--:R-:W-:Y:S05]  /*9ed0*/  @!P1 BRA `(.L_x_15) ;  /* 0xfffffffc00ec9947 */ /* 0x008fea000383ffff */
[----:B------:R-:W-:Y:S05]  /*9ee0*/  BRA `(.L_x_103) ;  /* 0xffffff6c00b87947 */ /* 0x000fea000383ffff */
.L_x_17:
[----:B--2---:R-:W-:-:S04]  /*9ef0*/  IMAD.U32 R4, RZ, RZ, UR36 ;  /* 0x00000024ff047e24 */ /* 0x004fc8000f8e00ff */
[----:B------:R2:W3:Y:S03]  /*9f00*/  SYNCS.PHASECHK.TRANS64.TRYWAIT P1, [R4+URZ+0xa800], R5 ;  /* 0x00a80005040075a7 */ /* 0x0004e6000802017f */
[----:B---3--:R-:W-:Y:S05]  /*9f10*/  @!P1 NANOSLEEP.SYNCS 0x989680 ;  /* 0x009896800000995d */ /* 0x008fea0003900000 */
[----:B------:R-:W3:Y:S02]  /*9f20*/  @!P1 SYNCS.PHASECHK.TRANS64 P1, [R4+URZ+0xa800], R5 ;  /* 0x00a80005040095a7 */ /* 0x000ee4000802007f */
[----:B---3--:R-:W-:Y:S05]  /*9f30*/  @!P1 BRA `(.L_x_17) ;  /* 0xfffffffc00ec9947 */ /* 0x008fea000383ffff */
[----:B------:R-:W-:Y:S05]  /*9f40*/  BRA `(.L_x_104) ;  /* 0xffffff6c00c07947 */ /* 0x000fea000383ffff */
.L_x_18:
[----:B--2---:R-:W-:-:S04]  /*9f50*/  IMAD.U32 R4, RZ, RZ, UR20 ;  /* 0x00000014ff047e24 */ /* 0x004fc8000f8e00ff */
[----:B------:R2:W3:Y:S03]  /*9f60*/  SYNCS.PHASECHK.TRANS64.TRYWAIT P1, [R4+URZ+-0x8], R3 ;  /* 0xfffff803040075a7 */ /* 0x0004e6000802017f */
[----:B---3--:R-:W-:Y:S05]  /*9f70*/  @!P1 NANOSLEEP.SYNCS 0x989680 ;  /* 0x009896800000995d */ /* 0x008fea0003900000 */
[----:B------:R-:W3:Y:S02]  /*9f80*/  @!P1 SYNCS.PHASECHK.TRANS64 P1, [R4+URZ+-0x8], R3 ;  /* 0xfffff803040095a7 */ /* 0x000ee4000802007f */
[----:B---3--:R-:W-:Y:S05]  /*9f90*/  @!P1 BRA `(.L_x_18) ;  /* 0xfffffffc00ec9947 */ /* 0x008fea000383ffff */
[----:B------:R-:W-:Y:S05]  /*9fa0*/  BRA `(.L_x_105) ;  /* 0xffffff6c00bc7947 */ /* 0x000fea000383ffff */
.L_x_20:
[----:B-1----:R-:W-:-:S04]  /*9fb0*/  IMAD.U32 R14, RZ, RZ, UR36 ;  /* 0x00000024ff0e7e24 */ /* 0x002fc8000f8e00ff */
[----:B------:R1:W2:Y:S03]  /*9fc0*/  SYNCS.PHASECHK.TRANS64.TRYWAIT P2, [R14+URZ+0xa808], R5 ;  /* 0x00a808050e0075a7 */ /* 0x0002a6000804017f */
[----:B--2---:R-:W-:Y:S05]  /*9fd0*/  @!P2 NANOSLEEP.SYNCS 0x989680 ;  /* 0x009896800000a95d */ /* 0x004fea0003900000 */
[----:B------:R-:W2:Y:S02]  /*9fe0*/  @!P2 SYNCS.PHASECHK.TRANS64 P2, [R14+URZ+0xa808], R5 ;  /* 0x00a808050e00a5a7 */ /* 0x000ea4000804007f */
[----:B--2---:R-:W-:Y:S05]  /*9ff0*/  @!P2 BRA `(.L_x_20) ;  /* 0xfffffffc00eca947 */ /* 0x004fea000383ffff */
[----:B------:R-:W-:Y:S05]  /*a000*/  BRA `(.L_x_106) ;  /* 0xffffff8c000c7947 */ /* 0x000fea000383ffff */
.L_x_25:
[----:B-1----:R-:W-:-:S04]  /*a010*/  IMAD.U32 R11, RZ, RZ, UR7 ;  /* 0x00000007ff0b7e24 */ /* 0x002fc8000f8e00ff */
[----:B------:R1:W2:Y:S03]  /*a020*/  SYNCS.PHASECHK.TRANS64.TRYWAIT P3, [R11+URZ+0xa800], R4 ;  /* 0x00a800040b0075a7 */ /* 0x0002a6000806017f */
[----:B--2---:R-:W-:Y:S05]  /*a030*/  @!P3 NANOSLEEP.SYNCS 0x989680 ;  /* 0x009896800000b95d */ /* 0x004fea0003900000 */
[----:B------:R-:W2:Y:S02]  /*a040*/  @!P3 SYNCS.PHASECHK.TRANS64 P3, [R11+URZ+0xa800], R4 ;  /* 0x00a800040b00b5a7 */ /* 0x000ea4000806007f */
[----:B--2---:R-:W-:Y:S05]  /*a050*/  @!P3 BRA `(.L_x_25) ;  /* 0xfffffffc00ecb947 */ /* 0x004fea000383ffff */
[----:B------:R-:W-:Y:S05]  /*a060*/  BRA `(.L_x_107) ;  /* 0xffffff8c009c7947 */ /* 0x000fea000383ffff */
.L_x_29:
[----:B-1----:R-:W-:-:S04]  /*a070*/  IMAD.U32 R14, RZ, RZ, UR5 ;  /* 0x00000005ff0e7e24 */ /* 0x002fc8000f8e00ff */
[----:B------:R1:W2:Y:S03]  /*a080*/  SYNCS.PHASECHK.TRANS64.TRYWAIT P3, [R14+URZ+0xa800], R19 ;  /* 0x00a800130e0075a7 */ /* 0x0002a6000806017f */
[----:B--2---:R-:W-:Y:S05]  /*a090*/  @!P3 NANOSLEEP.SYNCS 0x989680 ;  /* 0x009896800000b95d */ /* 0x004fea0003900000 */
[----:B------:R-:W2:Y:S02]  /*a0a0*/  @!P3 SYNCS.PHASECHK.TRANS64 P3, [R14+URZ+0xa800], R19 ;  /* 0x00a800130e00b5a7 */ /* 0x000ea4000806007f */
[----:B--2---:R-:W-:Y:S05]  /*a0b0*/  @!P3 BRA `(.L_x_29) ;  /* 0xfffffffc00ecb947 */ /* 0x004fea000383ffff */
[----:B------:R-:W-:Y:S05]  /*a0c0*/  BRA `(.L_x_28) ;  /* 0xffffffa8009c7947 */ /* 0x000fea000383ffff */
.L_x_37:
[----:B--2---:R-:W-:-:S04]  /*a0d0*/  IMAD.U32 R13, RZ, RZ, UR7 ;  /* 0x00000007ff0d7e24 */ /* 0x004fc8000f8e00ff */
[----:B------:R2:W3:Y:S03]  /*a0e0*/  SYNCS.PHASECHK.TRANS64.TRYWAIT P3, [R13+URZ+0xa800], R4 ;  /* 0x00a800040d0075a7 */ /* 0x0004e6000806017f */
[----:B---3--:R-:W-:Y:S05]  /*a0f0*/  @!P3 NANOSLEEP.SYNCS 0x989680 ;  /* 0x009896800000b95d */ /* 0x008fea0003900000 */
[----:B------:R-:W3:Y:S02]  /*a100*/  @!P3 SYNCS.PHASECHK.TRANS64 P3, [R13+URZ+0xa800], R4 ;  /* 0x00a800040d00b5a7 */ /* 0x000ee4000806007f */
[----:B---3--:R-:W-:Y:S05]  /*a110*/  @!P3 BRA `(.L_x_37) ;  /* 0xfffffffc00ecb947 */ /* 0x008fea000383ffff */
[----:B------:R-:W-:Y:S05]  /*a120*/  BRA `(.L_x_108) ;  /* 0xffffffac00607947 */ /* 0x000fea000383ffff */
.L_x_41:
[----:B-1----:R-:W-:-:S04]  /*a130*/  IMAD.U32 R20, RZ, RZ, UR5 ;  /* 0x00000005ff147e24 */ /* 0x002fc8000f8e00ff */
[----:B------:R1:W2:Y:S03]  /*a140*/  SYNCS.PHASECHK.TRANS64.TRYWAIT P3, [R20+URZ+0xa800], R17 ;  /* 0x00a80011140075a7 */ /* 0x0002a6000806017f */
[----:B--2---:R-:W-:Y:S05]  /*a150*/  @!P3 NANOSLEEP.SYNCS 0x989680 ;  /* 0x009896800000b95d */ /* 0x004fea0003900000 */
[----:B------:R-:W2:Y:S02]  /*a160*/  @!P3 SYNCS.PHASECHK.TRANS64 P3, [R20+URZ+0xa800], R17 ;  /* 0x00a800111400b5a7 */ /* 0x000ea4000806007f */
[----:B--2---:R-:W-:Y:S05]  /*a170*/  @!P3 BRA `(.L_x_41) ;  /* 0xfffffffc00ecb947 */ /* 0x004fea000383ffff */
[----:B------:R-:W-:Y:S05]  /*a180*/  BRA `(.L_x_40) ;  /* 0xffffffcc00507947 */ /* 0x000fea000383ffff */
.L_x_57:
[----:B-1----:R-:W-:-:S04]  /*a190*/  IMAD.U32 R3, RZ, RZ, UR20 ;  /* 0x00000014ff037e24 */ /* 0x002fc8000f8e00ff */
[----:B------:R1:W2:Y:S03]  /*a1a0*/  SYNCS.PHASECHK.TRANS64.TRYWAIT P0, [R3+URZ+0x8], R0 ;  /* 0x00000800030075a7 */ /* 0x0002a6000800017f */
[----:B--2---:R-:W-:Y:S05]  /*a1b0*/  @!P0 NANOSLEEP.SYNCS 0x989680 ;  /* 0x009896800000895d */ /* 0x004fea0003900000 */
[----:B------:R-:W2:Y:S02]  /*a1c0*/  @!P0 SYNCS.PHASECHK.TRANS64 P0, [R3+URZ+0x8], R0 ;  /* 0x00000800030085a7 */ /* 0x000ea4000800007f */
[----:B--2---:R-:W-:Y:S05]  /*a1d0*/  @!P0 BRA `(.L_x_57) ;  /* 0xfffffffc00ec8947 */ /* 0x004fea000383ffff */
[----:B------:R-:W-:Y:S05]  /*a1e0*/  BRA `(.L_x_109) ;  /* 0xffffffd400987947 */ /* 0x000fea000383ffff */
.L_x_73:
[----:B--2---:R2:W4:Y:S02]  /*a1f0*/  SYNCS.PHASECHK.TRANS64.TRYWAIT P0, [R4+URZ+0xa860], R3 ;  /* 0x00a86003040075a7 */ /* 0x004524000800017f */
[----:B----4-:R-:W-:Y:S05]  /*a200*/  @!P0 NANOSLEEP.SYNCS 0x989680 ;  /* 0x009896800000895d */ /* 0x010fea0003900000 */
[----:B------:R-:W4:Y:S02]  /*a210*/  @!P0 SYNCS.PHASECHK.TRANS64 P0, [R4+URZ+0xa860], R3 ;  /* 0x00a86003040085a7 */ /* 0x000f24000800007f */
[----:B----4-:R-:W-:Y:S05]  /*a220*/  @!P0 BRA `(.L_x_73) ;  /* 0xfffffffc00f08947 */ /* 0x010fea000383ffff */
[----:B------:R-:W-:Y:S05]  /*a230*/  BRA `(.L_x_110) ;  /* 0xffffffe800847947 */ /* 0x000fea000383ffff */
.L_x_78:
[----:B-1----:R1:W2:Y:S02]  /*a240*/  SYNCS.PHASECHK.TRANS64.TRYWAIT P0, [R2+URZ+0xa828], R5 ;  /* 0x00a82805020075a7 */ /* 0x0022a4000800017f */
[----:B--2---:R-:W-:Y:S05]  /*a250*/  @!P0 NANOSLEEP.SYNCS 0x989680 ;  /* 0x009896800000895d */ /* 0x004fea0003900000 */
[----:B------:R-:W2:Y:S02]  /*a260*/  @!P0 SYNCS.PHASECHK.TRANS64 P0, [R2+URZ+0xa828], R5 ;  /* 0x00a82805020085a7 */ /* 0x000ea4000800007f */
[----:B--2---:R-:W-:Y:S05]  /*a270*/  @!P0 BRA `(.L_x_78) ;  /* 0xfffffffc00f08947 */ /* 0x004fea000383ffff */
[----:B------:R-:W-:Y:S05]  /*a280*/  BRA `(.L_x_111) ;  /* 0xffffffec00387947 */ /* 0x000fea000383ffff */
.L_x_83:
[----:B-1----:R1:W2:Y:S02]  /*a290*/  SYNCS.PHASECHK.TRANS64.TRYWAIT P0, [R5+URZ+0xa860], R6 ;  /* 0x00a86006050075a7 */ /* 0x0022a4000800017f */
[----:B--2---:R-:W-:Y:S05]  /*a2a0*/  @!P0 NANOSLEEP.SYNCS 0x989680 ;  /* 0x009896800000895d */ /* 0x004fea0003900000 */
[----:B------:R-:W2:Y:S02]  /*a2b0*/  @!P0 SYNCS.PHASECHK.TRANS64 P0, [R5+URZ+0xa860], R6 ;  /* 0x00a86006050085a7 */ /* 0x000ea4000800007f */
[----:B--2---:R-:W-:Y:S05]  /*a2c0*/  @!P0 BRA `(.L_x_83) ;  /* 0xfffffffc00f08947 */ /* 0x004fea000383ffff */
[----:B------:R-:W-:Y:S05]  /*a2d0*/  BRA `(.L_x_112) ;  /* 0xffffffec00ec7947 */ /* 0x000fea000383ffff */
.L_x_88:
[----:B-1----:R1:W2:Y:S02]  /*a2e0*/  SYNCS.PHASECHK.TRANS64.TRYWAIT P0, [R4+URZ+0xa828], R7 ;  /* 0x00a82807040075a7 */ /* 0x0022a4000800017f */
[----:B--2---:R-:W-:Y:S05]  /*a2f0*/  @!P0 NANOSLEEP.SYNCS 0x989680 ;  /* 0x009896800000895d */ /* 0x004fea0003900000 */
[----:B------:R-:W2:Y:S02]  /*a300*/  @!P0 SYNCS.PHASECHK.TRANS64 P0, [R4+URZ+0xa828], R7 ;  /* 0x00a82807040085a7 */ /* 0x000ea4000800007f */
[----:B--2---:R-:W-:Y:S05]  /*a310*/  @!P0 BRA `(.L_x_88) ;  /* 0xfffffffc00f08947 */ /* 0x004fea000383ffff */
[----:B------:R-:W-:Y:S05]  /*a320*/  BRA `(.L_x_113) ;  /* 0xfffffff000ac7947 */ /* 0x000fea000383ffff */
.L_x_94:
[----:B-1----:R1:W2:Y:S02]  /*a330*/  SYNCS.PHASECHK.TRANS64.TRYWAIT P4, [R6+URZ+0xa828], R5 ;  /* 0x00a82805060075a7 */ /* 0x0022a4000808017f */
[----:B--2---:R-:W-:Y:S05]  /*a340*/  @!P4 NANOSLEEP.SYNCS 0x989680 ;  /* 0x009896800000c95d */ /* 0x004fea0003900000 */
[----:B------:R-:W2:Y:S02]  /*a350*/  @!P4 SYNCS.PHASECHK.TRANS64 P4, [R6+URZ+0xa828], R5 ;  /* 0x00a828050600c5a7 */ /* 0x000ea4000808007f */
[----:B--2---:R-:W-:Y:S05]  /*a360*/  @!P4 BRA `(.L_x_94) ;  /* 0xfffffffc00f0c947 */ /* 0x004fea000383ffff */
[----:B------:R-:W-:Y:S05]  /*a370*/  BRA `(.L_x_114) ;  /* 0xfffffff400647947 */ /* 0x000fea000383ffff */
.L_x_99:
[----:B-1----:R1:W2:Y:S02]  /*a380*/  SYNCS.PHASECHK.TRANS64.TRYWAIT P4, [R6+URZ+0xa828], R7 ;  /* 0x00a82807060075a7 */ /* 0x0022a4000808017f */
[----:B--2---:R-:W-:Y:S05]  /*a390*/  @!P4 NANOSLEEP.SYNCS 0x989680 ;  /* 0x009896800000c95d */ /* 0x004fea0003900000 */
[----:B------:R-:W2:Y:S02]  /*a3a0*/  @!P4 SYNCS.PHASECHK.TRANS64 P4, [R6+URZ+0xa828], R7 ;  /* 0x00a828070600c5a7 */ /* 0x000ea4000808007f */
[----:B--2---:R-:W-:Y:S05]  /*a3b0*/  @!P4 BRA `(.L_x_99) ;  /* 0xfffffffc00f0c947 */ /* 0x004fea000383ffff */
[----:B------:R-:W-:Y:S05]  /*a3c0*/  BRA `(.L_x_115) ;  /* 0xfffffff800247947 */ /* 0x000fea000383ffff */
        .weak           $__internal_0_$__cuda_sm20_rcp_rn_f32_slowpath
        .type           $__internal_0_$__cuda_sm20_rcp_rn_f32_slowpath,@function
        .size           $__internal_0_$__cuda_sm20_rcp_rn_f32_slowpath,(.L_x_121 - $__internal_0_$__cuda_sm20_rcp_rn_f32_slowpath)
$__internal_0_$__cuda_sm20_rcp_rn_f32_slowpath:
[----:B------:R-:W-:Y:S01]  /*a3d0*/  IMAD.SHL.U32 R0, R2, 0x2, RZ ;  /* 0x0000000202007824 */ /* 0x000fe200078e00ff */
[----:B------:R-:W-:Y:S04]  /*a3e0*/  BSSY B2, `(.L_x_116) ;  /* 0x0000030000027945 */ /* 0x000fe80003800000 */
[----:B------:R-:W-:-:S04]  /*a3f0*/  SHF.R.U32.HI R17, RZ, 0x18, R0 ;  /* 0x00000018ff117819 */ /* 0x000fc80000011600 */
[----:B------:R-:W-:-:S13]  /*a400*/  ISETP.NE.U32.AND P0, PT, R17, RZ, PT ;  /* 0x000000ff1100720c */ /* 0x000fda0003f05070 */
[----:B------:R-:W-:Y:S05]  /*a410*/  @P0 BRA `(.L_x_117) ;  /* 0x0000000000280947 */ /* 0x000fea0003800000 */
[----:B------:R-:W-:-:S05]  /*a420*/  IMAD.SHL.U32 R0, R2, 0x2, RZ ;  /* 0x0000000202007824 */ /* 0x000fca00078e00ff */
[----:B------:R-:W-:-:S13]  /*a430*/  ISETP.NE.AND P0, PT, R0, RZ, PT ;  /* 0x000000ff0000720c */ /* 0x000fda0003f05270 */
[----:B------:R-:W-:Y:S01]  /*a440*/  @P0 FFMA R8, R2, 1.84467440737095516160e+19, RZ ;  /* 0x5f80000002080823 */ /* 0x000fe200000000ff */
[----:B------:R-:W-:Y:S08]  /*a450*/  @!P0 MUFU.RCP R3, R2 ;  /* 0x0000000200038308 */ /* 0x000ff00000001000 */
[----:B------:R-:W1:Y:S02]  /*a460*/  @P0 MUFU.RCP R9, R8 ;  /* 0x0000000800090308 */ /* 0x000e640000001000 */
[----:B-1----:R-:W-:-:S04]  /*a470*/  @P0 FFMA R0, R8, R9, -1 ;  /* 0xbf80000008000423 */ /* 0x002fc80000000009 */
[----:B------:R-:W-:-:S04]  /*a480*/  @P0 FADD.FTZ R0, -R0, -RZ ;  /* 0x800000ff00000221 */ /* 0x000fc80000010100 */
[----:B------:R-:W-:-:S04]  /*a490*/  @P0 FFMA R0, R9, R0, R9 ;  /* 0x0000000009000223 */ /* 0x000fc80000000009 */
[----:B------:R-:W-:Y:S01]  /*a4a0*/  @P0 FFMA R3, R0, 1.84467440737095516160e+19, RZ ;  /* 0x5f80000000030823 */ /* 0x000fe200000000ff */
[----:B------:R-:W-:Y:S06]  /*a4b0*/  BRA `(.L_x_118) ;  /* 0x0000000000887947 */ /* 0x000fec0003800000 */
.L_x_117:
[----:B------:R-:W-:-:S05]  /*a4c0*/  VIADD R19, R17, 0xffffff03 ;  /* 0xffffff0311137836 */ /* 0x000fca0000000000 */
[----:B------:R-:W-:-:S13]  /*a4d0*/  ISETP.GT.U32.AND P0, PT, R19, 0x1, PT ;  /* 0x000000011300780c */ /* 0x000fda0003f04070 */
[----:B------:R-:W-:Y:S05]  /*a4e0*/  @P0 BRA `(.L_x_119) ;  /* 0x0000000000780947 */ /* 0x000fea0003800000 */
[----:B------:R-:W-:Y:S01]  /*a4f0*/  LOP3.LUT R0, R2, 0x7fffff, RZ, 0xc0, !PT ;  /* 0x007fffff02007812 */ /* 0x000fe200078ec0ff */
[----:B------:R-:W-:-:S03]  /*a500*/  IMAD.MOV.U32 R12, RZ, RZ, 0x3 ;  /* 0x00000003ff0c7424 */ /* 0x000fc600078e00ff */
[----:B------:R-:W-:Y:S02]  /*a510*/  LOP3.LUT R0, R0, 0x3f800000, RZ, 0xfc, !PT ;  /* 0x3f80000000007812 */ /* 0x000fe400078efcff */
[----:B------:R-:W-:Y:S02]  /*a520*/  SHF.L.U32 R12, R12, R19, RZ ;  /* 0x000000130c0c7219 */ /* 0x000fe400000006ff */
[----:B------:R-:W1:Y:S02]  /*a530*/  MUFU.RCP R3, R0 ;  /* 0x0000000000037308 */ /* 0x000e640000001000 */
[----:B-1----:R-:W-:-:S04]  /*a540*/  FFMA R8, R0, R3, -1 ;  /* 0xbf80000000087423 */ /* 0x002fc80000000003 */
[----:B------:R-:W-:-:S04]  /*a550*/  FADD.FTZ R8, -R8, -RZ ;  /* 0x800000ff08087221 */ /* 0x000fc80000010100 */
[CCC-:B------:R-:W-:Y:S01]  /*a560*/  FFMA.RM R9, R3.reuse, R8.reuse, R3.reuse ;  /* 0x0000000803097223 */ /* 0x1c0fe20000004003 */
[----:B------:R-:W-:-:S04]  /*a570*/  FFMA.RP R8, R3, R8, R3 ;  /* 0x0000000803087223 */ /* 0x000fc80000008003 */
[C---:B------:R-:W-:Y:S02]  /*a580*/  LOP3.LUT R3, R9.reuse, 0x7fffff, RZ, 0xc0, !PT ;  /* 0x007fffff09037812 */ /* 0x040fe400078ec0ff */
[----:B------:R-:W-:Y:S02]  /*a590*/  FSETP.NEU.FTZ.AND P0, PT, R9, R8, PT ;  /* 0x000000080900720b */ /* 0x000fe40003f1d000 */
[----:B------:R-:W-:Y:S02]  /*a5a0*/  LOP3.LUT R3, R3, 0x800000, RZ, 0xfc, !PT ;  /* 0x0080000003037812 */ /* 0x000fe400078efcff */
[----:B------:R-:W-:Y:S02]  /*a5b0*/  SEL R8, RZ, 0xffffffff, !P0 ;  /* 0xffffffffff087807 */ /* 0x000fe40004000000 */
[----:B------:R-:W-:-:S03]  /*a5c0*/  LOP3.LUT R12, R12, R3, RZ, 0xc0, !PT ;  /* 0x000000030c0c7212 */ /* 0x000fc600078ec0ff */
[----:B------:R-:W-:Y:S01]  /*a5d0*/  IMAD.MOV R8, RZ, RZ, -R8 ;  /* 0x000000ffff087224 */ /* 0x000fe200078e0a08 */
[----:B------:R-:W-:-:S04]  /*a5e0*/  SHF.R.U32.HI R12, RZ, R19, R12 ;  /* 0x00000013ff0c7219 */ /* 0x000fc8000001160c */
[----:B------:R-:W-:Y:S02]  /*a5f0*/  LOP3.LUT P1, RZ, R8, R19, R3, 0xf8, !PT ;  /* 0x0000001308ff7212 */ /* 0x000fe4000782f803 */
[C---:B------:R-:W-:Y:S02]  /*a600*/  LOP3.LUT P0, RZ, R12.reuse, 0x1, RZ, 0xc0, !PT ;  /* 0x000000010cff7812 */ /* 0x040fe4000780c0ff */
[----:B------:R-:W-:-:S04]  /*a610*/  LOP3.LUT P2, RZ, R12, 0x2, RZ, 0xc0, !PT ;  /* 0x000000020cff7812 */ /* 0x000fc8000784c0ff */
[----:B------:R-:W-:Y:S02]  /*a620*/  PLOP3.LUT P0, PT, P0, P1, P2, 0xe0, 0x0 ;  /* 0x000000000000781c */ /* 0x000fe40000703c20 */
[----:B------:R-:W-:Y:S02]  /*a630*/  LOP3.LUT P1, RZ, R2, 0x7fffff, RZ, 0xc0, !PT ;  /* 0x007fffff02ff7812 */ /* 0x000fe4000782c0ff */
[----:B------:R-:W-:-:S05]  /*a640*/  SEL R0, RZ, 0x1, !P0 ;  /* 0x00000001ff007807 */ /* 0x000fca0004000000 */
[----:B------:R-:W-:-:S05]  /*a650*/  IMAD.MOV R0, RZ, RZ, -R0 ;  /* 0x000000ffff007224 */ /* 0x000fca00078e0a00 */
[----:B------:R-:W-:Y:S01]  /*a660*/  ISETP.GE.AND P0, PT, R0, RZ, PT ;  /* 0x000000ff0000720c */ /* 0x000fe20003f06270 */
[----:B------:R-:W-:-:S05]  /*a670*/  VIADD R0, R17, 0xffffff04 ;  /* 0xffffff0411007836 */ /* 0x000fca0000000000 */
[----:B------:R-:W-:-:S07]  /*a680*/  SHF.R.U32.HI R3, RZ, R0, R3 ;  /* 0x00000000ff037219 */ /* 0x000fce0000011603 */
[----:B------:R-:W-:-:S04]  /*a690*/  @!P0 VIADD R3, R3, 0x1 ;  /* 0x0000000103038836 */ /* 0x000fc80000000000 */
[----:B------:R-:W-:-:S05]  /*a6a0*/  @!P1 IMAD.SHL.U32 R3, R3, 0x2, RZ ;  /* 0x0000000203039824 */ /* 0x000fca00078e00ff */
[----:B------:R-:W-:Y:S01]  /*a6b0*/  LOP3.LUT R3, R3, 0x80000000, R2, 0xf8, !PT ;  /* 0x8000000003037812 */ /* 0x000fe200078ef802 */
[----:B------:R-:W-:Y:S06]  /*a6c0*/  BRA `(.L_x_118) ;  /* 0x0000000000047947 */ /* 0x000fec0003800000 */
.L_x_119:
[----:B------:R1:W2:Y:S02]  /*a6d0*/  MUFU.RCP R3, R2 ;  /* 0x0000000200037308 */ /* 0x0002a40000001000 */
.L_x_118:
[----:B------:R-:W-:Y:S05]  /*a6e0*/  BSYNC B2 ;  /* 0x0000000000027941 */ /* 0x000fea0003800000 */
.L_x_116:
[----:B--2---:R-:W-:Y:S02]  /*a6f0*/  IMAD.MOV.U32 R0, RZ, RZ, R3 ;  /* 0x000000ffff007224 */ /* 0x004fe400078e0003 */
[----:B-1----:R-:W-:Y:S02]  /*a700*/  IMAD.MOV.U32 R2, RZ, RZ, R14 ;  /* 0x000000ffff027224 */ /* 0x002fe400078e000e */
[----:B------:R-:W-:-:S04]  /*a710*/  IMAD.MOV.U32 R3, RZ, RZ, 0x0 ;  /* 0x00000000ff037424 */ /* 0x000fc800078e00ff */
[----:B------:R-:W-:Y:S05]  /*a720*/  RET.REL.NODEC R2 `(_ZN7cutlass13device_kernelINS_4fmha6kernel28FmhaKernelTmaWarpSpecializedINS1_10collective30FmhaMainloopTmaWarpSpecializedINS_12float_e4m3_tEffN4cute5tupleIJNS7_1CILi128EEENS9_ILi64EEENS9_ILi96EEEEEENS8_IJiNS9_ILi1EEENS8_IJiiEEEEEESG_NS8_IJSE_iSF_EEENS4_14ResidualFusionEJEEENS4_15FmhaFwdEpilogueIS6_fNS8_IJSB_SC_SB_EEEEENS2_23IndividualTileSchedulerEJEEEEEvNT_6ParamsE) ;  /* 0xffffff5802347950 */ /* 0x000fea0003c3ffff */
.L_x_120:
[----:B------:R-:W-:-:S00]  /*a730*/  BRA `(.L_x_120) ;  /* 0xfffffffc00fc7947 */ /* 0x000fc0000383ffff */
[----:B------:R-:W-:-:S00]  /*a740*/  NOP ;  /* 0x0000000000007918 */ /* 0x000fc00000000000 */
        /* <DEDUP_REMOVED lines=11> */
.L_x_121:


//--------------------- .nv.global.init           --------------------------
	.section	.nv.global.init,"aw",@progbits
.nv.global.init:
	.type		$str$24,@object
	.size		$str$24,($str$25 - $str$24)
$str$24:
        /*0000*/ 	.byte	0x28, 0x61, 0x64, 0x64, 0x72, 0x65, 0x73, 0x73, 0x20, 0x26, 0x20, 0x6d, 0x61, 0x73, 0x6b, 0x29
        /*0010*/ 	.byte	0x20, 0x3d, 0x3d, 0x20, 0x30, 0x00
	.type		$str$25,@object
	.size		$str$25,(__unnamed_1 - $str$25)
$str$25:
        /*0016*/ 	.byte	0x2f, 0x74, 0x6d, 0x70, 0x2f, 0x63, 0x75, 0x74, 0x6c, 0x61, 0x73, 0x73, 0x5f, 0x73, 0x77, 0x65
        /*0026*/ 	.byte	0x65, 0x70, 0x5f, 0x73, 0x72, 0x63, 0x2f, 0x69, 0x6e, 0x63, 0x6c, 0x75, 0x64, 0x65, 0x2f, 0x63
        /*0036*/ 	.byte	0x75, 0x74, 0x65, 0x2f, 0x70, 0x6f, 0x69, 0x6e, 0x74, 0x65, 0x72, 0x5f, 0x66, 0x6c, 0x61, 0x67
        /*0046*/ 	.byte	0x67, 0x65, 0x64, 0x2e, 0x68, 0x70, 0x70, 0x00
	.type		__unnamed_1,@object
	.size		__unnamed_1,(__unnamed_2 - __unnamed_1)
__unnamed_1:
        /*004e*/ 	.byte	0x61, 0x75, 0x74, 0x6f, 0x20, 0x63, 0x75, 0x74, 0x65, 0x3a, 0x3a, 0x61, 0x73, 0x5f, 0x70, 0x6f
        /* <DEDUP_REMOVED lines=27> */
        /*020e*/ 	.byte	0x43, 0x3c, 0x32, 0x30, 0x34, 0x38, 0x3e, 0x3e, 0x3e, 0x3e, 0x3e, 0x5d, 0x00
	.type		__unnamed_2,@object
	.size		__unnamed_2,(.L_1 - __unnamed_2)
__unnamed_2:
        /* <DEDUP_REMOVED lines=29> */
.L_1:


//--------------------- .nv.shared._ZN7cutlass13device_kernelINS_4fmha6kernel28FmhaKernelTmaWarpSpecializedINS1_10collective30FmhaMainloopTmaWarpSpecializedINS_12float_e4m3_tEffN4cute5tupleIJNS7_1CILi128EEENS9_ILi64EEENS9_ILi96EEEEEENS8_IJiNS9_ILi1EEENS8_IJiiEEEEEESG_NS8_IJSE_iSF_EEENS4_14ResidualFusionEJEEENS4_15FmhaFwdEpilogueIS6_fNS8_IJSB_SC_SB_EEEEENS2_23IndividualTileSchedulerEJEEEEEvNT_6ParamsE --------------------------
	.section	.nv.shared._ZN7cutlass13device_kernelINS_4fmha6kernel28FmhaKernelTmaWarpSpecializedINS1_10collective30FmhaMainloopTmaWarpSpecializedINS_12float_e4m3_tEffN4cute5tupleIJNS7_1CILi128EEENS9_ILi64EEENS9_ILi96EEEEEENS8_IJiNS9_ILi1EEENS8_IJiiEEEEEESG_NS8_IJSE_iSF_EEENS4_14ResidualFusionEJEEENS4_15FmhaFwdEpilogueIS6_fNS8_IJSB_SC_SB_EEEEENS2_23IndividualTileSchedulerEJEEEEEvNT_6ParamsE,"aw",@nobits
	.sectionflags	@""
	.align	16
	.zero		1024


//--------------------- .nv.shared.reserved.0     --------------------------
	.section	.nv.shared.reserved.0,"aw",@nobits
	.weak		__nv_reservedSMEM_offset_0_alias
	.size		__nv_reservedSMEM_offset_0_alias, 0, 0
	.other		__nv_reservedSMEM_offset_0_alias,@"STO_CUDA_RESERVED_SHARED STV_DEFAULT"
__nv_reservedSMEM_offset_0_alias:
	.zero		0


//--------------------- .nv.global                --------------------------
	.section	.nv.global,"aw",@nobits
.nv.global:
	.type		_ZN39_INTERNAL_04459536_4_k_cu_01f9032d_28314cute1_E,@object
	.size		_ZN39_INTERNAL_04459536_4_k_cu_01f9032d_28314cute1_E,(_ZN39_INTERNAL_04459536_4_k_cu_01f9032d_28314cuda3std3__45__cpo6cbeginE - _ZN39_INTERNAL_04459536_4_k_cu_01f9032d_28314cute1_E)
_ZN39_INTERNAL_04459536_4_k_cu_01f9032d_28314cute1_E:
	.zero		1
	.type		_ZN39_INTERNAL_04459536_4_k_cu_01f9032d_28314cuda3std3__45__cpo6cbeginE,@object
	.size		_ZN39_INTERNAL_04459536_4_k_cu_01f9032d_28314cuda3std3__45__cpo6cbeginE,(_ZN39_INTERNAL_04459536_4_k_cu_01f9032d_28314cuda3std3__48in_placeE - _ZN39_INTERNAL_04459536_4_k_cu_01f9032d_28314cuda3std3__45__cpo6cbeginE)
_ZN39_INTERNAL_04459536_4_k_cu_01f9032d_28314cuda3std3__45__cpo6cbeginE:
	.zero		1
	.type		_ZN39_INTERNAL_04459536_4_k_cu_01f9032d_28314cuda3std3__48in_placeE,@object
	.size		_ZN39_INTERNAL_04459536_4_k_cu_01f9032d_28314cuda3std3__48in_placeE,(_ZN39_INTERNAL_04459536_4_k_cu_01f9032d_28314cuda3std6ranges3__45__cpo9iter_moveE - _ZN39_INTERNAL_04459536_4_k_cu_01f9032d_28314cuda3std3__48in_placeE)
_ZN39_INTERNAL_04459536_4_k_cu_01f9032d_28314cuda3std3__48in_placeE:
	.zero		1
	.type		_ZN39_INTERNAL_04459536_4_k_cu_01f9032d_28314cuda3std6ranges3__45__cpo9iter_moveE,@object
	.size		_ZN39_INTERNAL_04459536_4_k_cu_01f9032d_28314cuda3std6ranges3__45__cpo9iter_moveE,(_ZN39_INTERNAL_04459536_4_k_cu_01f9032d_28314cuda3std3__45__cpo5beginE - _ZN39_INTERNAL_04459536_4_k_cu_01f9032d_28314cuda3std6ranges3__45__cpo9iter_moveE)
_ZN39_INTERNAL_04459536_4_k_cu_01f9032d_28314cuda3std6ranges3__45__cpo9iter_moveE:
	.zero		1
	.type		_ZN39_INTERNAL_04459536_4_k_cu_01f9032d_28314cuda3std3__45__cpo5beginE,@object
	.size		_ZN39_INTERNAL_04459536_4_k_cu_01f9032d_28314cuda3std3__45__cpo5beginE,(_ZN39_INTERNAL_04459536_4_k_cu_01f9032d_28314cuda3std3__441_GLOBAL__N__04459536_4_k_cu_01f9032d_28316ignoreE - _ZN39_INTERNAL_04459536_4_k_cu_01f9032d_28314cuda3std3__45__cpo5beginE)
_ZN39_INTERNAL_04459536_4_k_cu_01f9032d_28314cuda3std3__45__cpo5beginE:
	.zero		1
	.type		_ZN39_INTERNAL_04459536_4_k_cu_01f9032d_28314cuda3std3__441_GLOBAL__N__04459536_4_k_cu_01f9032d_28316ignoreE,@object
	.size		_ZN39_INTERNAL_04459536_4_k_cu_01f9032d_28314cuda3std3__441_GLOBAL__N__04459536_4_k_cu_01f9032d_28316ignoreE,(_ZN39_INTERNAL_04459536_4_k_cu_01f9032d_28314cute7productE - _ZN39_INTERNAL_04459536_4_k_cu_01f9032d_28314cuda3std3__441_GLOBAL__N__04459536_4_k_cu_01f9032d_28316ignoreE)
_ZN39_INTERNAL_04459536_4_k_cu_01f9032d_28314cuda3std3__441_GLOBAL__N__04459536_4_k_cu_01f9032d_28316ignoreE:
	.zero		1
	.type		_ZN39_INTERNAL_04459536_4_k_cu_01f9032d_28314cute7productE,@object
	.size		_ZN39_INTERNAL_04459536_4_k_cu_01f9032d_28314cute7productE,(_ZN39_INTERNAL_04459536_4_k_cu_01f9032d_28314cuda3std3__45__cpo3endE - _ZN39_INTERNAL_04459536_4_k_cu_01f9032d_28314cute7productE)
_ZN39_INTERNAL_04459536_4_k_cu_01f9032d_28314cute7productE:
	.zero		1
	.type		_ZN39_INTERNAL_04459536_4_k_cu_01f9032d_28314cuda3std3__45__cpo3endE,@object
	.size		_ZN39_INTERNAL_04459536_4_k_cu_01f9032d_28314cuda3std3__45__cpo3endE,(_ZN39_INTERNAL_04459536_4_k_cu_01f9032d_28314cuda3std3__419piecewise_constructE - _ZN39_INTERNAL_04459536_4_k_cu_01f9032d_28314cuda3std3__45__cpo3endE)
_ZN39_INTERNAL_04459536_4_k_cu_01f9032d_28314cuda3std3__45__cpo3endE:
	.zero		1
	.type		_ZN39_INTERNAL_04459536_4_k_cu_01f9032d_28314cuda3std3__419piecewise_constructE,@object
	.size		_ZN39_INTERNAL_04459536_4_k_cu_01f9032d_28314cuda3std3__419piecewise_constructE,(_ZN39_INTERNAL_04459536_4_k_cu_01f9032d_28314cuda3std3__45__cpo4cendE - _ZN39_INTERNAL_04459536_4_k_cu_01f9032d_28314cuda3std3__419piecewise_constructE)
_ZN39_INTERNAL_04459536_4_k_cu_01f9032d_28314cuda3std3__419piecewise_constructE:
	.zero		1
	.type		_ZN39_INTERNAL_04459536_4_k_cu_01f9032d_28314cuda3std3__45__cpo4cendE,@object
	.size		_ZN39_INTERNAL_04459536_4_k_cu_01f9032d_28314cuda3std3__45__cpo4cendE,(_ZN39_INTERNAL_04459536_4_k_cu_01f9032d_28314cuda3std6ranges3__45__cpo4swapE - _ZN39_INTERNAL_04459536_4_k_cu_01f9032d_28314cuda3std3__45__cpo4cendE)
_ZN39_INTERNAL_04459536_4_k_cu_01f9032d_28314cuda3std3__45__cpo4cendE:
	.zero		1
	.type		_ZN39_INTERNAL_04459536_4_k_cu_01f9032d_28314cuda3std6ranges3__45__cpo4swapE,@object
	.size		_ZN39_INTERNAL_04459536_4_k_cu_01f9032d_28314cuda3std6ranges3__45__cpo4swapE,(.L_9 - _ZN39_INTERNAL_04459536_4_k_cu_01f9032d_28314cuda3std6ranges3__45__cpo4swapE)
_ZN39_INTERNAL_04459536_4_k_cu_01f9032d_28314cuda3std6ranges3__45__cpo4swapE:
	.zero		1
.L_9:


//--------------------- .nv.constant0._ZN7cutlass13device_kernelINS_4fmha6kernel28FmhaKernelTmaWarpSpecializedINS1_10collective30FmhaMainloopTmaWarpSpecializedINS_12float_e4m3_tEffN4cute5tupleIJNS7_1CILi128EEENS9_ILi64EEENS9_ILi96EEEEEENS8_IJiNS9_ILi1EEENS8_IJiiEEEEEESG_NS8_IJSE_iSF_EEENS4_14ResidualFusionEJEEENS4_15FmhaFwdEpilogueIS6_fNS8_IJSB_SC_SB_EEEEENS2_23IndividualTileSchedulerEJEEEEEvNT_6ParamsE --------------------------
	.section	.nv.constant0._ZN7cutlass13device_kernelINS_4fmha6kernel28FmhaKernelTmaWarpSpecializedINS1_10collective30FmhaMainloopTmaWarpSpecializedINS_12float_e4m3_tEffN4cute5tupleIJNS7_1CILi128EEENS9_ILi64EEENS9_ILi96EEEEEENS8_IJiNS9_ILi1EEENS8_IJiiEEEEEESG_NS8_IJSE_iSF_EEENS4_14ResidualFusionEJEEENS4_15FmhaFwdEpilogueIS6_fNS8_IJSB_SC_SB_EEEEENS2_23IndividualTileSchedulerEJEEEEEvNT_6ParamsE,"a",@progbits
	.sectionflags	@""
	.align	4
.nv.constant0._ZN7cutlass13device_kernelINS_4fmha6kernel28FmhaKernelTmaWarpSpecializedINS1_10collective30FmhaMainloopTmaWarpSpecializedINS_12float_e4m3_tEffN4cute5tupleIJNS7_1CILi128EEENS9_ILi64EEENS9_ILi96EEEEEENS8_IJiNS9_ILi1EEENS8_IJiiEEEEEESG_NS8_IJSE_iSF_EEENS4_14ResidualFusionEJEEENS4_15FmhaFwdEpilogueIS6_fNS8_IJSB_SC_SB_EEEEENS2_23IndividualTileSchedulerEJEEEEEvNT_6ParamsE:
	.zero		2688


//--------------------- SYMBOLS --------------------------

	.type		.nv.reservedSmem.offset0,@object
	.size		.nv.reservedSmem.offset0,0x4
	.type		__assertfail,@function
